//
// Generated by NVIDIA NVVM Compiler
//
// Compiler Build ID: CL-36424714
// Cuda compilation tools, release 13.0, V13.0.88
// Based on NVVM 20.0.0
//

.version 9.0
.target sm_100
.address_size 64

	// .globl	_Z25BlockedTracingKernelOfRK4PdPiS0_S0_S0_S_S_S_S0_S0_S0_S0_S0_S0_S0_S0_S_S_S_S_S_S_S0_S0_S0_S0_ddddi
.extern .shared .align 16 .b8 sharedMemory[];

.visible .entry _Z25BlockedTracingKernelOfRK4PdPiS0_S0_S0_S_S_S_S0_S0_S0_S0_S0_S0_S0_S0_S_S_S_S_S_S_S0_S0_S0_S0_ddddi(
	.param .u64 .ptr .align 1 _Z25BlockedTracingKernelOfRK4PdPiS0_S0_S0_S_S_S_S0_S0_S0_S0_S0_S0_S0_S0_S_S_S_S_S_S_S0_S0_S0_S0_ddddi_param_0,
	.param .u64 .ptr .align 1 _Z25BlockedTracingKernelOfRK4PdPiS0_S0_S0_S_S_S_S0_S0_S0_S0_S0_S0_S0_S0_S_S_S_S_S_S_S0_S0_S0_S0_ddddi_param_1,
	.param .u64 .ptr .align 1 _Z25BlockedTracingKernelOfRK4PdPiS0_S0_S0_S_S_S_S0_S0_S0_S0_S0_S0_S0_S0_S_S_S_S_S_S_S0_S0_S0_S0_ddddi_param_2,
	.param .u64 .ptr .align 1 _Z25BlockedTracingKernelOfRK4PdPiS0_S0_S0_S_S_S_S0_S0_S0_S0_S0_S0_S0_S0_S_S_S_S_S_S_S0_S0_S0_S0_ddddi_param_3,
	.param .u64 .ptr .align 1 _Z25BlockedTracingKernelOfRK4PdPiS0_S0_S0_S_S_S_S0_S0_S0_S0_S0_S0_S0_S0_S_S_S_S_S_S_S0_S0_S0_S0_ddddi_param_4,
	.param .u64 .ptr .align 1 _Z25BlockedTracingKernelOfRK4PdPiS0_S0_S0_S_S_S_S0_S0_S0_S0_S0_S0_S0_S0_S_S_S_S_S_S_S0_S0_S0_S0_ddddi_param_5,
	.param .u64 .ptr .align 1 _Z25BlockedTracingKernelOfRK4PdPiS0_S0_S0_S_S_S_S0_S0_S0_S0_S0_S0_S0_S0_S_S_S_S_S_S_S0_S0_S0_S0_ddddi_param_6,
	.param .u64 .ptr .align 1 _Z25BlockedTracingKernelOfRK4PdPiS0_S0_S0_S_S_S_S0_S0_S0_S0_S0_S0_S0_S0_S_S_S_S_S_S_S0_S0_S0_S0_ddddi_param_7,
	.param .u64 .ptr .align 1 _Z25BlockedTracingKernelOfRK4PdPiS0_S0_S0_S_S_S_S0_S0_S0_S0_S0_S0_S0_S0_S_S_S_S_S_S_S0_S0_S0_S0_ddddi_param_8,
	.param .u64 .ptr .align 1 _Z25BlockedTracingKernelOfRK4PdPiS0_S0_S0_S_S_S_S0_S0_S0_S0_S0_S0_S0_S0_S_S_S_S_S_S_S0_S0_S0_S0_ddddi_param_9,
	.param .u64 .ptr .align 1 _Z25BlockedTracingKernelOfRK4PdPiS0_S0_S0_S_S_S_S0_S0_S0_S0_S0_S0_S0_S0_S_S_S_S_S_S_S0_S0_S0_S0_ddddi_param_10,
	.param .u64 .ptr .align 1 _Z25BlockedTracingKernelOfRK4PdPiS0_S0_S0_S_S_S_S0_S0_S0_S0_S0_S0_S0_S0_S_S_S_S_S_S_S0_S0_S0_S0_ddddi_param_11,
	.param .u64 .ptr .align 1 _Z25BlockedTracingKernelOfRK4PdPiS0_S0_S0_S_S_S_S0_S0_S0_S0_S0_S0_S0_S0_S_S_S_S_S_S_S0_S0_S0_S0_ddddi_param_12,
	.param .u64 .ptr .align 1 _Z25BlockedTracingKernelOfRK4PdPiS0_S0_S0_S_S_S_S0_S0_S0_S0_S0_S0_S0_S0_S_S_S_S_S_S_S0_S0_S0_S0_ddddi_param_13,
	.param .u64 .ptr .align 1 _Z25BlockedTracingKernelOfRK4PdPiS0_S0_S0_S_S_S_S0_S0_S0_S0_S0_S0_S0_S0_S_S_S_S_S_S_S0_S0_S0_S0_ddddi_param_14,
	.param .u64 .ptr .align 1 _Z25BlockedTracingKernelOfRK4PdPiS0_S0_S0_S_S_S_S0_S0_S0_S0_S0_S0_S0_S0_S_S_S_S_S_S_S0_S0_S0_S0_ddddi_param_15,
	.param .u64 .ptr .align 1 _Z25BlockedTracingKernelOfRK4PdPiS0_S0_S0_S_S_S_S0_S0_S0_S0_S0_S0_S0_S0_S_S_S_S_S_S_S0_S0_S0_S0_ddddi_param_16,
	.param .u64 .ptr .align 1 _Z25BlockedTracingKernelOfRK4PdPiS0_S0_S0_S_S_S_S0_S0_S0_S0_S0_S0_S0_S0_S_S_S_S_S_S_S0_S0_S0_S0_ddddi_param_17,
	.param .u64 .ptr .align 1 _Z25BlockedTracingKernelOfRK4PdPiS0_S0_S0_S_S_S_S0_S0_S0_S0_S0_S0_S0_S0_S_S_S_S_S_S_S0_S0_S0_S0_ddddi_param_18,
	.param .u64 .ptr .align 1 _Z25BlockedTracingKernelOfRK4PdPiS0_S0_S0_S_S_S_S0_S0_S0_S0_S0_S0_S0_S0_S_S_S_S_S_S_S0_S0_S0_S0_ddddi_param_19,
	.param .u64 .ptr .align 1 _Z25BlockedTracingKernelOfRK4PdPiS0_S0_S0_S_S_S_S0_S0_S0_S0_S0_S0_S0_S0_S_S_S_S_S_S_S0_S0_S0_S0_ddddi_param_20,
	.param .u64 .ptr .align 1 _Z25BlockedTracingKernelOfRK4PdPiS0_S0_S0_S_S_S_S0_S0_S0_S0_S0_S0_S0_S0_S_S_S_S_S_S_S0_S0_S0_S0_ddddi_param_21,
	.param .u64 .ptr .align 1 _Z25BlockedTracingKernelOfRK4PdPiS0_S0_S0_S_S_S_S0_S0_S0_S0_S0_S0_S0_S0_S_S_S_S_S_S_S0_S0_S0_S0_ddddi_param_22,
	.param .u64 .ptr .align 1 _Z25BlockedTracingKernelOfRK4PdPiS0_S0_S0_S_S_S_S0_S0_S0_S0_S0_S0_S0_S0_S_S_S_S_S_S_S0_S0_S0_S0_ddddi_param_23,
	.param .u64 .ptr .align 1 _Z25BlockedTracingKernelOfRK4PdPiS0_S0_S0_S_S_S_S0_S0_S0_S0_S0_S0_S0_S0_S_S_S_S_S_S_S0_S0_S0_S0_ddddi_param_24,
	.param .u64 .ptr .align 1 _Z25BlockedTracingKernelOfRK4PdPiS0_S0_S0_S_S_S_S0_S0_S0_S0_S0_S0_S0_S0_S_S_S_S_S_S_S0_S0_S0_S0_ddddi_param_25,
	.param .f64 _Z25BlockedTracingKernelOfRK4PdPiS0_S0_S0_S_S_S_S0_S0_S0_S0_S0_S0_S0_S0_S_S_S_S_S_S_S0_S0_S0_S0_ddddi_param_26,
	.param .f64 _Z25BlockedTracingKernelOfRK4PdPiS0_S0_S0_S_S_S_S0_S0_S0_S0_S0_S0_S0_S0_S_S_S_S_S_S_S0_S0_S0_S0_ddddi_param_27,
	.param .f64 _Z25BlockedTracingKernelOfRK4PdPiS0_S0_S0_S_S_S_S0_S0_S0_S0_S0_S0_S0_S0_S_S_S_S_S_S_S0_S0_S0_S0_ddddi_param_28,
	.param .f64 _Z25BlockedTracingKernelOfRK4PdPiS0_S0_S0_S_S_S_S0_S0_S0_S0_S0_S0_S0_S0_S_S_S_S_S_S_S0_S0_S0_S0_ddddi_param_29,
	.param .u32 _Z25BlockedTracingKernelOfRK4PdPiS0_S0_S0_S_S_S_S0_S0_S0_S0_S0_S0_S0_S0_S_S_S_S_S_S_S0_S0_S0_S0_ddddi_param_30
)
{
	.local .align 16 .b8 	__local_depot0[128];
	.reg .b64 	%SP;
	.reg .b64 	%SPL;
	.reg .pred 	%p<48>;
	.reg .b32 	%r<217>;
	.reg .b64 	%rd<210>;
	.reg .b64 	%fd<366>;

	mov.u64 	%SPL, __local_depot0;
	ld.param.u64 	%rd39, [_Z25BlockedTracingKernelOfRK4PdPiS0_S0_S0_S_S_S_S0_S0_S0_S0_S0_S0_S0_S0_S_S_S_S_S_S_S0_S0_S0_S0_ddddi_param_1];
	ld.param.u64 	%rd58, [_Z25BlockedTracingKernelOfRK4PdPiS0_S0_S0_S_S_S_S0_S0_S0_S0_S0_S0_S0_S0_S_S_S_S_S_S_S0_S0_S0_S0_ddddi_param_3];
	ld.param.u64 	%rd59, [_Z25BlockedTracingKernelOfRK4PdPiS0_S0_S0_S_S_S_S0_S0_S0_S0_S0_S0_S0_S0_S_S_S_S_S_S_S0_S0_S0_S0_ddddi_param_4];
	ld.param.u64 	%rd41, [_Z25BlockedTracingKernelOfRK4PdPiS0_S0_S0_S_S_S_S0_S0_S0_S0_S0_S0_S0_S0_S_S_S_S_S_S_S0_S0_S0_S0_ddddi_param_5];
	ld.param.u64 	%rd42, [_Z25BlockedTracingKernelOfRK4PdPiS0_S0_S0_S_S_S_S0_S0_S0_S0_S0_S0_S0_S0_S_S_S_S_S_S_S0_S0_S0_S0_ddddi_param_6];
	ld.param.u64 	%rd43, [_Z25BlockedTracingKernelOfRK4PdPiS0_S0_S0_S_S_S_S0_S0_S0_S0_S0_S0_S0_S0_S_S_S_S_S_S_S0_S0_S0_S0_ddddi_param_7];
	ld.param.u64 	%rd44, [_Z25BlockedTracingKernelOfRK4PdPiS0_S0_S0_S_S_S_S0_S0_S0_S0_S0_S0_S0_S0_S_S_S_S_S_S_S0_S0_S0_S0_ddddi_param_8];
	ld.param.u64 	%rd45, [_Z25BlockedTracingKernelOfRK4PdPiS0_S0_S0_S_S_S_S0_S0_S0_S0_S0_S0_S0_S0_S_S_S_S_S_S_S0_S0_S0_S0_ddddi_param_9];
	ld.param.u64 	%rd60, [_Z25BlockedTracingKernelOfRK4PdPiS0_S0_S0_S_S_S_S0_S0_S0_S0_S0_S0_S0_S0_S_S_S_S_S_S_S0_S0_S0_S0_ddddi_param_10];
	ld.param.u64 	%rd61, [_Z25BlockedTracingKernelOfRK4PdPiS0_S0_S0_S_S_S_S0_S0_S0_S0_S0_S0_S0_S0_S_S_S_S_S_S_S0_S0_S0_S0_ddddi_param_12];
	ld.param.u64 	%rd62, [_Z25BlockedTracingKernelOfRK4PdPiS0_S0_S0_S_S_S_S0_S0_S0_S0_S0_S0_S0_S0_S_S_S_S_S_S_S0_S0_S0_S0_ddddi_param_13];
	ld.param.u64 	%rd46, [_Z25BlockedTracingKernelOfRK4PdPiS0_S0_S0_S_S_S_S0_S0_S0_S0_S0_S0_S0_S0_S_S_S_S_S_S_S0_S0_S0_S0_ddddi_param_14];
	ld.param.u64 	%rd47, [_Z25BlockedTracingKernelOfRK4PdPiS0_S0_S0_S_S_S_S0_S0_S0_S0_S0_S0_S0_S0_S_S_S_S_S_S_S0_S0_S0_S0_ddddi_param_15];
	ld.param.u64 	%rd48, [_Z25BlockedTracingKernelOfRK4PdPiS0_S0_S0_S_S_S_S0_S0_S0_S0_S0_S0_S0_S0_S_S_S_S_S_S_S0_S0_S0_S0_ddddi_param_16];
	ld.param.u64 	%rd49, [_Z25BlockedTracingKernelOfRK4PdPiS0_S0_S0_S_S_S_S0_S0_S0_S0_S0_S0_S0_S0_S_S_S_S_S_S_S0_S0_S0_S0_ddddi_param_17];
	ld.param.u64 	%rd50, [_Z25BlockedTracingKernelOfRK4PdPiS0_S0_S0_S_S_S_S0_S0_S0_S0_S0_S0_S0_S0_S_S_S_S_S_S_S0_S0_S0_S0_ddddi_param_18];
	ld.param.u64 	%rd51, [_Z25BlockedTracingKernelOfRK4PdPiS0_S0_S0_S_S_S_S0_S0_S0_S0_S0_S0_S0_S0_S_S_S_S_S_S_S0_S0_S0_S0_ddddi_param_19];
	ld.param.u64 	%rd52, [_Z25BlockedTracingKernelOfRK4PdPiS0_S0_S0_S_S_S_S0_S0_S0_S0_S0_S0_S0_S0_S_S_S_S_S_S_S0_S0_S0_S0_ddddi_param_20];
	ld.param.u64 	%rd53, [_Z25BlockedTracingKernelOfRK4PdPiS0_S0_S0_S_S_S_S0_S0_S0_S0_S0_S0_S0_S0_S_S_S_S_S_S_S0_S0_S0_S0_ddddi_param_21];
	ld.param.u64 	%rd54, [_Z25BlockedTracingKernelOfRK4PdPiS0_S0_S0_S_S_S_S0_S0_S0_S0_S0_S0_S0_S0_S_S_S_S_S_S_S0_S0_S0_S0_ddddi_param_22];
	ld.param.u64 	%rd55, [_Z25BlockedTracingKernelOfRK4PdPiS0_S0_S0_S_S_S_S0_S0_S0_S0_S0_S0_S0_S0_S_S_S_S_S_S_S0_S0_S0_S0_ddddi_param_23];
	ld.param.u64 	%rd56, [_Z25BlockedTracingKernelOfRK4PdPiS0_S0_S0_S_S_S_S0_S0_S0_S0_S0_S0_S0_S0_S_S_S_S_S_S_S0_S0_S0_S0_ddddi_param_24];
	ld.param.u64 	%rd57, [_Z25BlockedTracingKernelOfRK4PdPiS0_S0_S0_S_S_S_S0_S0_S0_S0_S0_S0_S0_S0_S_S_S_S_S_S_S0_S0_S0_S0_ddddi_param_25];
	ld.param.f64 	%fd47, [_Z25BlockedTracingKernelOfRK4PdPiS0_S0_S0_S_S_S_S0_S0_S0_S0_S0_S0_S0_S0_S_S_S_S_S_S_S0_S0_S0_S0_ddddi_param_26];
	ld.param.f64 	%fd48, [_Z25BlockedTracingKernelOfRK4PdPiS0_S0_S0_S_S_S_S0_S0_S0_S0_S0_S0_S0_S0_S_S_S_S_S_S_S0_S0_S0_S0_ddddi_param_27];
	ld.param.f64 	%fd49, [_Z25BlockedTracingKernelOfRK4PdPiS0_S0_S0_S_S_S_S0_S0_S0_S0_S0_S0_S0_S0_S_S_S_S_S_S_S0_S0_S0_S0_ddddi_param_28];
	ld.param.f64 	%fd50, [_Z25BlockedTracingKernelOfRK4PdPiS0_S0_S0_S_S_S_S0_S0_S0_S0_S0_S0_S0_S0_S_S_S_S_S_S_S0_S0_S0_S0_ddddi_param_29];
	ld.param.u32 	%r72, [_Z25BlockedTracingKernelOfRK4PdPiS0_S0_S0_S_S_S_S0_S0_S0_S0_S0_S0_S0_S0_S_S_S_S_S_S_S0_S0_S0_S0_ddddi_param_30];
	cvta.to.global.u64 	%rd1, %rd60;
	cvta.to.global.u64 	%rd2, %rd43;
	cvta.to.global.u64 	%rd3, %rd42;
	cvta.to.global.u64 	%rd4, %rd41;
	cvta.to.global.u64 	%rd5, %rd45;
	cvta.to.global.u64 	%rd6, %rd44;
	cvta.to.global.u64 	%rd63, %rd59;
	cvta.to.global.u64 	%rd64, %rd58;
	cvta.to.global.u64 	%rd65, %rd61;
	cvta.to.global.u64 	%rd66, %rd62;
	add.u64 	%rd7, %SPL, 0;
	add.u64 	%rd8, %SPL, 24;
	add.u64 	%rd9, %SPL, 48;
	add.u64 	%rd10, %SPL, 72;
	add.u64 	%rd11, %SPL, 96;
	mov.u32 	%r1, %ctaid.x;
	mov.u32 	%r2, %ntid.x;
	mov.u32 	%r3, %tid.x;
	mul.wide.u32 	%rd72, %r1, 4;
	add.s64 	%rd73, %rd66, %rd72;
	ld.global.u32 	%r4, [%rd73];
	mul.wide.s32 	%rd74, %r4, 4;
	add.s64 	%rd75, %rd65, %rd74;
	ld.global.u32 	%r73, [%rd75];
	mul.wide.s32 	%rd76, %r73, 4;
	add.s64 	%rd77, %rd64, %rd76;
	ld.global.u32 	%r5, [%rd77];
	add.s64 	%rd78, %rd63, %rd76;
	ld.global.u32 	%r6, [%rd78];
	ld.global.u32 	%r7, [%rd77+4];
	sub.s32 	%r8, %r7, %r5;
	ld.global.u32 	%r9, [%rd78+4];
	sub.s32 	%r10, %r9, %r6;
	shl.b32 	%r74, %r8, 5;
	mad.lo.s32 	%r75, %r10, 72, %r74;
	setp.gt.s32 	%p1, %r75, %r72;
	@%p1 bra 	$L__BB0_13;
	mul.lo.s32 	%r11, %r10, 3;
	shl.b32 	%r76, %r11, 3;
	mov.u32 	%r77, sharedMemory;
	add.s32 	%r12, %r77, %r76;
	add.s32 	%r13, %r12, %r76;
	shl.b32 	%r14, %r8, 2;
	setp.ge.s32 	%p2, %r3, %r11;
	@%p2 bra 	$L__BB0_6;
	mul.lo.s32 	%r15, %r6, 3;
	add.s32 	%r78, %r3, %r2;
	max.u32 	%r79, %r78, %r11;
	setp.lt.u32 	%p3, %r78, %r11;
	selp.u32 	%r80, 1, 0, %p3;
	add.s32 	%r81, %r78, %r80;
	sub.s32 	%r82, %r79, %r81;
	div.u32 	%r83, %r82, %r2;
	add.s32 	%r16, %r83, %r80;
	and.b32  	%r84, %r16, 3;
	setp.eq.s32 	%p4, %r84, 3;
	mov.u32 	%r209, %r3;
	@%p4 bra 	$L__BB0_5;
	add.s32 	%r85, %r16, 1;
	and.b32  	%r86, %r85, 3;
	mul.lo.s32 	%r87, %r9, 48;
	mul.lo.s32 	%r88, %r6, 48;
	sub.s32 	%r17, %r87, %r88;
	shl.b32 	%r89, %r3, 3;
	add.s32 	%r203, %r77, %r89;
	shl.b32 	%r19, %r2, 3;
	mul.lo.s32 	%r91, %r9, 24;
	mul.lo.s32 	%r92, %r6, 24;
	sub.s32 	%r20, %r91, %r92;
	add.s32 	%r202, %r3, %r15;
	neg.s32 	%r201, %r86;
	mad.lo.s32 	%r209, %r2, %r86, %r3;
$L__BB0_4:
	.pragma "nounroll";
	mul.wide.s32 	%rd79, %r202, 8;
	add.s64 	%rd80, %rd2, %rd79;
	add.s64 	%rd81, %rd3, %rd79;
	add.s64 	%rd82, %rd4, %rd79;
	ld.global.f64 	%fd51, [%rd82];
	st.shared.f64 	[%r203], %fd51;
	ld.global.f64 	%fd52, [%rd81];
	add.s32 	%r93, %r203, %r20;
	st.shared.f64 	[%r93], %fd52;
	ld.global.f64 	%fd53, [%rd80];
	add.s32 	%r94, %r203, %r17;
	st.shared.f64 	[%r94], %fd53;
	add.s32 	%r203, %r203, %r19;
	add.s32 	%r202, %r202, %r2;
	add.s32 	%r201, %r201, 1;
	setp.ne.s32 	%p5, %r201, 0;
	@%p5 bra 	$L__BB0_4;
$L__BB0_5:
	setp.lt.u32 	%p6, %r16, 3;
	@%p6 bra 	$L__BB0_6;
	bra.uni 	$L__BB0_53;
$L__BB0_6:
	mul.wide.s32 	%rd98, %r11, 8;
	mov.u32 	%r112, sharedMemory;
	cvt.u64.u32 	%rd99, %r112;
	cvta.shared.u64 	%rd203, %rd99;
	add.s64 	%rd204, %rd203, %rd98;
	add.s64 	%rd205, %rd204, %rd98;
	add.s64 	%rd206, %rd205, %rd98;
	mul.wide.s32 	%rd100, %r14, 4;
	add.s64 	%rd207, %rd206, %rd100;
	setp.ge.s32 	%p8, %r3, %r14;
	@%p8 bra 	$L__BB0_14;
	shl.b32 	%r31, %r5, 2;
	add.s32 	%r113, %r3, %r2;
	max.u32 	%r114, %r113, %r14;
	setp.lt.u32 	%p9, %r113, %r14;
	selp.u32 	%r115, 1, 0, %p9;
	add.s32 	%r116, %r113, %r115;
	sub.s32 	%r117, %r114, %r116;
	div.u32 	%r118, %r117, %r2;
	add.s32 	%r32, %r118, %r115;
	and.b32  	%r119, %r32, 3;
	setp.eq.s32 	%p10, %r119, 3;
	mov.u32 	%r210, %r3;
	@%p10 bra 	$L__BB0_10;
	add.s32 	%r120, %r32, 1;
	and.b32  	%r121, %r120, 3;
	shl.b32 	%r122, %r7, 4;
	shl.b32 	%r123, %r5, 4;
	sub.s32 	%r33, %r122, %r123;
	shl.b32 	%r124, %r3, 2;
	mad.lo.s32 	%r125, %r9, 72, %r124;
	mul.lo.s32 	%r126, %r6, 72;
	sub.s32 	%r127, %r125, %r126;
	add.s32 	%r207, %r112, %r127;
	shl.b32 	%r35, %r2, 2;
	add.s32 	%r206, %r3, %r31;
	neg.s32 	%r205, %r121;
	mad.lo.s32 	%r210, %r2, %r121, %r3;
$L__BB0_9:
	.pragma "nounroll";
	mul.wide.s32 	%rd101, %r206, 4;
	add.s64 	%rd102, %rd5, %rd101;
	add.s64 	%rd103, %rd6, %rd101;
	ld.global.u32 	%r129, [%rd103];
	st.shared.u32 	[%r207], %r129;
	ld.global.u32 	%r130, [%rd102];
	add.s32 	%r131, %r207, %r33;
	st.shared.u32 	[%r131], %r130;
	add.s32 	%r207, %r207, %r35;
	add.s32 	%r206, %r206, %r2;
	add.s32 	%r205, %r205, 1;
	setp.ne.s32 	%p11, %r205, 0;
	@%p11 bra 	$L__BB0_9;
$L__BB0_10:
	mov.u32 	%r132, sharedMemory;
	cvt.u64.u32 	%rd105, %r132;
	cvta.shared.u64 	%rd203, %rd105;
	setp.lt.u32 	%p12, %r32, 3;
	@%p12 bra 	$L__BB0_14;
	shl.b32 	%r133, %r11, 3;
	add.s32 	%r46, %r13, %r133;
	shl.b32 	%r139, %r8, 4;
$L__BB0_12:
	add.s32 	%r134, %r31, %r210;
	mul.wide.s32 	%rd107, %r134, 4;
	add.s64 	%rd108, %rd6, %rd107;
	ld.global.u32 	%r135, [%rd108];
	shl.b32 	%r136, %r210, 2;
	add.s32 	%r137, %r46, %r136;
	st.shared.u32 	[%r137], %r135;
	add.s64 	%rd109, %rd5, %rd107;
	ld.global.u32 	%r138, [%rd109];
	add.s32 	%r140, %r137, %r139;
	st.shared.u32 	[%r140], %r138;
	shl.b32 	%r141, %r2, 2;
	cvt.u64.u32 	%rd110, %r141;
	add.s64 	%rd111, %rd108, %rd110;
	ld.global.u32 	%r142, [%rd111];
	add.s32 	%r143, %r137, %r141;
	st.shared.u32 	[%r143], %r142;
	add.s64 	%rd112, %rd109, %rd110;
	ld.global.u32 	%r144, [%rd112];
	add.s32 	%r145, %r143, %r139;
	st.shared.u32 	[%r145], %r144;
	add.s64 	%rd113, %rd111, %rd110;
	ld.global.u32 	%r146, [%rd113];
	add.s32 	%r147, %r143, %r141;
	st.shared.u32 	[%r147], %r146;
	add.s64 	%rd114, %rd112, %rd110;
	ld.global.u32 	%r148, [%rd114];
	add.s32 	%r149, %r147, %r139;
	st.shared.u32 	[%r149], %r148;
	add.s64 	%rd115, %rd113, %rd110;
	ld.global.u32 	%r150, [%rd115];
	add.s32 	%r151, %r147, %r141;
	st.shared.u32 	[%r151], %r150;
	add.s64 	%rd116, %rd114, %rd110;
	ld.global.u32 	%r152, [%rd116];
	add.s32 	%r153, %r151, %r139;
	st.shared.u32 	[%r153], %r152;
	add.s32 	%r210, %r141, %r210;
	setp.lt.s32 	%p13, %r210, %r14;
	cvt.u64.u32 	%rd117, %r132;
	cvta.shared.u64 	%rd203, %rd117;
	@%p13 bra 	$L__BB0_12;
	bra.uni 	$L__BB0_14;
$L__BB0_13:
	mul.lo.s32 	%r155, %r6, 3;
	mul.wide.s32 	%rd118, %r155, 8;
	add.s64 	%rd203, %rd41, %rd118;
	add.s64 	%rd204, %rd42, %rd118;
	add.s64 	%rd205, %rd43, %rd118;
	shl.b32 	%r156, %r5, 2;
	mul.wide.s32 	%rd119, %r156, 4;
	add.s64 	%rd206, %rd44, %rd119;
	add.s64 	%rd207, %rd45, %rd119;
$L__BB0_14:
	bar.sync 	0;
	cvta.to.global.u64 	%rd120, %rd54;
	mul.wide.s32 	%rd121, %r4, 4;
	add.s64 	%rd122, %rd120, %rd121;
	ld.global.u32 	%r157, [%rd122+4];
	ld.global.u32 	%r51, [%rd122];
	sub.s32 	%r158, %r157, %r51;
	cvta.to.global.u64 	%rd123, %rd46;
	mul.wide.u32 	%rd124, %r1, 4;
	add.s64 	%rd125, %rd123, %rd124;
	ld.global.u32 	%r159, [%rd125];
	mad.lo.s32 	%r52, %r159, %r2, %r3;
	setp.ge.s32 	%p14, %r52, %r158;
	@%p14 bra 	$L__BB0_39;
	add.s32 	%r160, %r51, %r52;
	cvta.to.global.u64 	%rd126, %rd55;
	mul.wide.s32 	%rd127, %r160, 4;
	add.s64 	%rd128, %rd126, %rd127;
	ld.global.u32 	%r53, [%rd128];
	cvta.to.global.u64 	%rd129, %rd47;
	mul.wide.s32 	%rd130, %r53, 4;
	add.s64 	%rd26, %rd129, %rd130;
	ld.global.u32 	%r211, [%rd26];
	cvta.to.global.u64 	%rd131, %rd56;
	add.s64 	%rd132, %rd131, %rd130;
	ld.global.u32 	%r212, [%rd132];
	cvta.to.global.u64 	%rd133, %rd52;
	mul.wide.s32 	%rd134, %r53, 8;
	add.s64 	%rd27, %rd133, %rd134;
	ld.global.f64 	%fd361, [%rd27];
	mul.lo.s32 	%r56, %r53, 3;
	cvta.to.global.u64 	%rd135, %rd48;
	mul.wide.s32 	%rd136, %r56, 8;
	add.s64 	%rd28, %rd135, %rd136;
	ld.global.f64 	%fd358, [%rd28];
	ld.global.f64 	%fd359, [%rd28+8];
	ld.global.f64 	%fd360, [%rd28+16];
	setp.lt.s32 	%p15, %r211, 1;
	cvta.to.global.u64 	%rd137, %rd49;
	add.s64 	%rd29, %rd137, %rd136;
	cvta.to.global.u64 	%rd138, %rd50;
	add.s64 	%rd30, %rd138, %rd136;
	cvta.to.global.u64 	%rd139, %rd51;
	add.s64 	%rd31, %rd139, %rd136;
	@%p15 bra 	$L__BB0_19;
	ld.global.f64 	%fd66, [%rd29];
	st.local.f64 	[%rd7], %fd66;
	ld.global.f64 	%fd67, [%rd29+8];
	st.local.f64 	[%rd7+8], %fd67;
	ld.global.f64 	%fd68, [%rd29+16];
	st.local.f64 	[%rd7+16], %fd68;
	setp.eq.s32 	%p16, %r211, 1;
	@%p16 bra 	$L__BB0_19;
	ld.global.f64 	%fd69, [%rd30];
	st.local.f64 	[%rd8], %fd69;
	ld.global.f64 	%fd70, [%rd30+8];
	st.local.f64 	[%rd8+8], %fd70;
	ld.global.f64 	%fd71, [%rd30+16];
	st.local.f64 	[%rd8+16], %fd71;
	setp.lt.u32 	%p17, %r211, 3;
	@%p17 bra 	$L__BB0_19;
	ld.global.f64 	%fd72, [%rd31];
	st.local.f64 	[%rd9], %fd72;
	ld.global.f64 	%fd73, [%rd31+8];
	st.local.f64 	[%rd9+8], %fd73;
	ld.global.f64 	%fd74, [%rd31+16];
	st.local.f64 	[%rd9+16], %fd74;
$L__BB0_19:
	neg.f64 	%fd5, %fd50;
	mul.f64 	%fd6, %fd49, 0d3FE0000000000000;
	sub.f64 	%fd7, %fd48, %fd47;
$L__BB0_20:
	setp.eq.s32 	%p18, %r211, 3;
	@%p18 bra 	$L__BB0_25;
	setp.eq.s32 	%p19, %r211, 2;
	@%p19 bra 	$L__BB0_24;
	setp.ne.s32 	%p20, %r211, 1;
	mov.f64 	%fd362, %fd360;
	mov.f64 	%fd363, %fd359;
	mov.f64 	%fd364, %fd358;
	@%p20 bra 	$L__BB0_26;
	ld.local.f64 	%fd81, [%rd7];
	fma.rn.f64 	%fd364, %fd81, 0d3FE0000000000000, %fd358;
	ld.local.f64 	%fd82, [%rd7+8];
	fma.rn.f64 	%fd363, %fd82, 0d3FE0000000000000, %fd359;
	ld.local.f64 	%fd83, [%rd7+16];
	fma.rn.f64 	%fd362, %fd83, 0d3FE0000000000000, %fd360;
	bra.uni 	$L__BB0_26;
$L__BB0_24:
	ld.local.f64 	%fd78, [%rd8];
	fma.rn.f64 	%fd364, %fd78, 0d3FE0000000000000, %fd358;
	ld.local.f64 	%fd79, [%rd8+8];
	fma.rn.f64 	%fd363, %fd79, 0d3FE0000000000000, %fd359;
	ld.local.f64 	%fd80, [%rd8+16];
	fma.rn.f64 	%fd362, %fd80, 0d3FE0000000000000, %fd360;
	bra.uni 	$L__BB0_26;
$L__BB0_25:
	ld.local.f64 	%fd75, [%rd9];
	add.f64 	%fd364, %fd358, %fd75;
	ld.local.f64 	%fd76, [%rd9+8];
	add.f64 	%fd363, %fd359, %fd76;
	ld.local.f64 	%fd77, [%rd9+16];
	add.f64 	%fd362, %fd360, %fd77;
$L__BB0_26:
	mov.u32 	%r213, %r212;
$L__BB0_27:
	shl.b32 	%r60, %r213, 2;
	mul.wide.s32 	%rd141, %r60, 4;
	add.s64 	%rd142, %rd206, %rd141;
	ld.u32 	%r161, [%rd142];
	mul.lo.s32 	%r162, %r161, 3;
	mul.wide.s32 	%rd143, %r162, 8;
	add.s64 	%rd144, %rd203, %rd143;
	ld.f64 	%fd84, [%rd144];
	ld.f64 	%fd85, [%rd144+8];
	ld.f64 	%fd86, [%rd144+16];
	ld.u32 	%r163, [%rd142+4];
	mul.lo.s32 	%r164, %r163, 3;
	mul.wide.s32 	%rd145, %r164, 8;
	add.s64 	%rd146, %rd203, %rd145;
	ld.f64 	%fd87, [%rd146];
	ld.f64 	%fd88, [%rd146+8];
	ld.f64 	%fd89, [%rd146+16];
	ld.u32 	%r165, [%rd142+8];
	mul.lo.s32 	%r166, %r165, 3;
	mul.wide.s32 	%rd147, %r166, 8;
	add.s64 	%rd148, %rd203, %rd147;
	ld.f64 	%fd90, [%rd148];
	ld.f64 	%fd91, [%rd148+8];
	ld.f64 	%fd92, [%rd148+16];
	ld.u32 	%r167, [%rd142+12];
	mul.lo.s32 	%r168, %r167, 3;
	mul.wide.s32 	%rd149, %r168, 8;
	add.s64 	%rd150, %rd203, %rd149;
	ld.f64 	%fd93, [%rd150];
	ld.f64 	%fd94, [%rd150+8];
	ld.f64 	%fd95, [%rd150+16];
	sub.f64 	%fd96, %fd364, %fd84;
	sub.f64 	%fd97, %fd363, %fd85;
	sub.f64 	%fd98, %fd362, %fd86;
	sub.f64 	%fd99, %fd87, %fd84;
	sub.f64 	%fd100, %fd88, %fd85;
	sub.f64 	%fd101, %fd89, %fd86;
	sub.f64 	%fd102, %fd90, %fd84;
	sub.f64 	%fd103, %fd91, %fd85;
	sub.f64 	%fd104, %fd92, %fd86;
	sub.f64 	%fd105, %fd93, %fd84;
	sub.f64 	%fd106, %fd94, %fd85;
	sub.f64 	%fd107, %fd95, %fd86;
	mul.f64 	%fd108, %fd99, %fd103;
	mul.f64 	%fd109, %fd108, %fd107;
	mul.f64 	%fd110, %fd100, %fd104;
	fma.rn.f64 	%fd111, %fd110, %fd105, %fd109;
	mul.f64 	%fd112, %fd101, %fd102;
	fma.rn.f64 	%fd113, %fd112, %fd106, %fd111;
	mul.f64 	%fd114, %fd99, %fd104;
	mul.f64 	%fd115, %fd114, %fd106;
	sub.f64 	%fd116, %fd113, %fd115;
	mul.f64 	%fd117, %fd100, %fd102;
	mul.f64 	%fd118, %fd117, %fd107;
	sub.f64 	%fd119, %fd116, %fd118;
	mul.f64 	%fd120, %fd101, %fd103;
	mul.f64 	%fd121, %fd120, %fd105;
	sub.f64 	%fd122, %fd119, %fd121;
	rcp.rn.f64 	%fd123, %fd122;
	sub.f64 	%fd124, %fd91, %fd94;
	sub.f64 	%fd125, %fd92, %fd95;
	mul.f64 	%fd126, %fd107, %fd124;
	mul.f64 	%fd127, %fd125, %fd106;
	sub.f64 	%fd128, %fd126, %fd127;
	sub.f64 	%fd129, %fd90, %fd93;
	mul.f64 	%fd130, %fd125, %fd105;
	mul.f64 	%fd131, %fd107, %fd129;
	sub.f64 	%fd132, %fd130, %fd131;
	mul.f64 	%fd133, %fd106, %fd129;
	mul.f64 	%fd134, %fd124, %fd105;
	sub.f64 	%fd135, %fd133, %fd134;
	mul.f64 	%fd136, %fd97, %fd132;
	fma.rn.f64 	%fd137, %fd96, %fd128, %fd136;
	fma.rn.f64 	%fd138, %fd98, %fd135, %fd137;
	mul.f64 	%fd24, %fd123, %fd138;
	sub.f64 	%fd139, %fd85, %fd88;
	sub.f64 	%fd140, %fd86, %fd89;
	mul.f64 	%fd141, %fd107, %fd139;
	mul.f64 	%fd142, %fd106, %fd140;
	sub.f64 	%fd143, %fd141, %fd142;
	sub.f64 	%fd144, %fd84, %fd87;
	mul.f64 	%fd145, %fd105, %fd140;
	mul.f64 	%fd146, %fd107, %fd144;
	sub.f64 	%fd147, %fd145, %fd146;
	mul.f64 	%fd148, %fd106, %fd144;
	mul.f64 	%fd149, %fd105, %fd139;
	sub.f64 	%fd150, %fd148, %fd149;
	mul.f64 	%fd151, %fd97, %fd147;
	fma.rn.f64 	%fd152, %fd96, %fd143, %fd151;
	fma.rn.f64 	%fd153, %fd98, %fd150, %fd152;
	mul.f64 	%fd25, %fd123, %fd153;
	sub.f64 	%fd154, %fd89, %fd92;
	sub.f64 	%fd155, %fd88, %fd91;
	mul.f64 	%fd156, %fd139, %fd154;
	mul.f64 	%fd157, %fd140, %fd155;
	sub.f64 	%fd158, %fd156, %fd157;
	sub.f64 	%fd159, %fd87, %fd90;
	mul.f64 	%fd160, %fd140, %fd159;
	mul.f64 	%fd161, %fd144, %fd154;
	sub.f64 	%fd162, %fd160, %fd161;
	mul.f64 	%fd163, %fd144, %fd155;
	mul.f64 	%fd164, %fd139, %fd159;
	sub.f64 	%fd165, %fd163, %fd164;
	mul.f64 	%fd166, %fd97, %fd162;
	fma.rn.f64 	%fd167, %fd96, %fd158, %fd166;
	fma.rn.f64 	%fd168, %fd98, %fd165, %fd167;
	mul.f64 	%fd26, %fd123, %fd168;
	st.local.v2.f64 	[%rd11+16], {%fd25, %fd26};
	mov.f64 	%fd169, 0d3FF0000000000000;
	sub.f64 	%fd170, %fd169, %fd24;
	sub.f64 	%fd171, %fd170, %fd25;
	sub.f64 	%fd27, %fd171, %fd26;
	st.local.v2.f64 	[%rd11], {%fd27, %fd24};
	setp.lt.f64 	%p21, %fd24, %fd27;
	selp.u32 	%r169, 1, 0, %p21;
	mul.wide.u32 	%rd151, %r169, 8;
	add.s64 	%rd152, %rd11, %rd151;
	ld.local.f64 	%fd172, [%rd152];
	setp.lt.f64 	%p22, %fd25, %fd172;
	selp.b32 	%r170, 2, %r169, %p22;
	mul.wide.u32 	%rd153, %r170, 8;
	add.s64 	%rd154, %rd11, %rd153;
	ld.local.f64 	%fd173, [%rd154];
	setp.lt.f64 	%p23, %fd26, %fd173;
	selp.b32 	%r61, 3, %r170, %p23;
	mul.wide.u32 	%rd155, %r61, 8;
	add.s64 	%rd156, %rd11, %rd155;
	ld.local.f64 	%fd174, [%rd156];
	setp.ge.f64 	%p24, %fd174, %fd5;
	mov.u32 	%r63, %r213;
	@%p24 bra 	$L__BB0_29;
	add.s32 	%r172, %r61, %r60;
	mul.wide.s32 	%rd157, %r172, 4;
	add.s64 	%rd158, %rd207, %rd157;
	ld.u32 	%r213, [%rd158];
	setp.ne.s32 	%p25, %r213, -1;
	mov.b32 	%r63, -1;
	@%p25 bra 	$L__BB0_27;
$L__BB0_29:
	setp.ne.s32 	%p26, %r63, -1;
	setp.ltu.f64 	%p27, %fd361, %fd48;
	and.pred  	%p28, %p26, %p27;
	@%p28 bra 	$L__BB0_40;
	setp.eq.s32 	%p37, %r63, -1;
	add.s32 	%r184, %r212, %r5;
	cvt.s64.s32 	%rd33, %r184;
	@%p37 bra 	$L__BB0_32;
	add.s32 	%r185, %r63, %r5;
	mul.wide.s32 	%rd173, %r185, 4;
	add.s64 	%rd174, %rd1, %rd173;
	ld.global.u32 	%r216, [%rd174];
	bra.uni 	$L__BB0_35;
$L__BB0_32:
	ld.param.u64 	%rd202, [_Z25BlockedTracingKernelOfRK4PdPiS0_S0_S0_S_S_S_S0_S0_S0_S0_S0_S0_S0_S0_S_S_S_S_S_S_S0_S0_S0_S0_ddddi_param_2];
	ld.param.u64 	%rd201, [_Z25BlockedTracingKernelOfRK4PdPiS0_S0_S0_S_S_S_S0_S0_S0_S0_S0_S0_S0_S0_S_S_S_S_S_S_S0_S0_S0_S0_ddddi_param_0];
	cvta.to.global.u64 	%rd34, %rd201;
	shl.b64 	%rd175, %rd33, 2;
	add.s64 	%rd176, %rd1, %rd175;
	ld.global.u32 	%r215, [%rd176];
	cvta.to.global.u64 	%rd35, %rd202;
	cvta.to.global.u64 	%rd36, %rd39;
$L__BB0_33:
	shl.b32 	%r67, %r215, 2;
	mul.wide.s32 	%rd177, %r67, 4;
	add.s64 	%rd178, %rd36, %rd177;
	ld.global.u32 	%r186, [%rd178];
	mul.lo.s32 	%r187, %r186, 3;
	mul.wide.s32 	%rd179, %r187, 8;
	add.s64 	%rd180, %rd34, %rd179;
	ld.global.f64 	%fd254, [%rd180];
	ld.global.f64 	%fd255, [%rd180+8];
	ld.global.f64 	%fd256, [%rd180+16];
	ld.global.u32 	%r188, [%rd178+4];
	mul.lo.s32 	%r189, %r188, 3;
	mul.wide.s32 	%rd181, %r189, 8;
	add.s64 	%rd182, %rd34, %rd181;
	ld.global.f64 	%fd257, [%rd182];
	ld.global.f64 	%fd258, [%rd182+8];
	ld.global.f64 	%fd259, [%rd182+16];
	ld.global.u32 	%r190, [%rd178+8];
	mul.lo.s32 	%r191, %r190, 3;
	mul.wide.s32 	%rd183, %r191, 8;
	add.s64 	%rd184, %rd34, %rd183;
	ld.global.f64 	%fd260, [%rd184];
	ld.global.f64 	%fd261, [%rd184+8];
	ld.global.f64 	%fd262, [%rd184+16];
	ld.global.u32 	%r192, [%rd178+12];
	mul.lo.s32 	%r193, %r192, 3;
	mul.wide.s32 	%rd185, %r193, 8;
	add.s64 	%rd186, %rd34, %rd185;
	ld.global.f64 	%fd263, [%rd186];
	ld.global.f64 	%fd264, [%rd186+8];
	ld.global.f64 	%fd265, [%rd186+16];
	sub.f64 	%fd266, %fd364, %fd254;
	sub.f64 	%fd267, %fd363, %fd255;
	sub.f64 	%fd268, %fd362, %fd256;
	sub.f64 	%fd269, %fd257, %fd254;
	sub.f64 	%fd270, %fd258, %fd255;
	sub.f64 	%fd271, %fd259, %fd256;
	sub.f64 	%fd272, %fd260, %fd254;
	sub.f64 	%fd273, %fd261, %fd255;
	sub.f64 	%fd274, %fd262, %fd256;
	sub.f64 	%fd275, %fd263, %fd254;
	sub.f64 	%fd276, %fd264, %fd255;
	sub.f64 	%fd277, %fd265, %fd256;
	mul.f64 	%fd278, %fd269, %fd273;
	mul.f64 	%fd279, %fd278, %fd277;
	mul.f64 	%fd280, %fd270, %fd274;
	fma.rn.f64 	%fd281, %fd280, %fd275, %fd279;
	mul.f64 	%fd282, %fd271, %fd272;
	fma.rn.f64 	%fd283, %fd282, %fd276, %fd281;
	mul.f64 	%fd284, %fd269, %fd274;
	mul.f64 	%fd285, %fd284, %fd276;
	sub.f64 	%fd286, %fd283, %fd285;
	mul.f64 	%fd287, %fd270, %fd272;
	mul.f64 	%fd288, %fd287, %fd277;
	sub.f64 	%fd289, %fd286, %fd288;
	mul.f64 	%fd290, %fd271, %fd273;
	mul.f64 	%fd291, %fd290, %fd275;
	sub.f64 	%fd292, %fd289, %fd291;
	rcp.rn.f64 	%fd293, %fd292;
	sub.f64 	%fd294, %fd261, %fd264;
	sub.f64 	%fd295, %fd262, %fd265;
	mul.f64 	%fd296, %fd277, %fd294;
	mul.f64 	%fd297, %fd295, %fd276;
	sub.f64 	%fd298, %fd296, %fd297;
	sub.f64 	%fd299, %fd260, %fd263;
	mul.f64 	%fd300, %fd295, %fd275;
	mul.f64 	%fd301, %fd277, %fd299;
	sub.f64 	%fd302, %fd300, %fd301;
	mul.f64 	%fd303, %fd276, %fd299;
	mul.f64 	%fd304, %fd294, %fd275;
	sub.f64 	%fd305, %fd303, %fd304;
	mul.f64 	%fd306, %fd267, %fd302;
	fma.rn.f64 	%fd307, %fd266, %fd298, %fd306;
	fma.rn.f64 	%fd308, %fd268, %fd305, %fd307;
	mul.f64 	%fd309, %fd293, %fd308;
	sub.f64 	%fd310, %fd255, %fd258;
	sub.f64 	%fd311, %fd256, %fd259;
	mul.f64 	%fd312, %fd277, %fd310;
	mul.f64 	%fd313, %fd276, %fd311;
	sub.f64 	%fd314, %fd312, %fd313;
	sub.f64 	%fd315, %fd254, %fd257;
	mul.f64 	%fd316, %fd275, %fd311;
	mul.f64 	%fd317, %fd277, %fd315;
	sub.f64 	%fd318, %fd316, %fd317;
	mul.f64 	%fd319, %fd276, %fd315;
	mul.f64 	%fd320, %fd275, %fd310;
	sub.f64 	%fd321, %fd319, %fd320;
	mul.f64 	%fd322, %fd267, %fd318;
	fma.rn.f64 	%fd323, %fd266, %fd314, %fd322;
	fma.rn.f64 	%fd324, %fd268, %fd321, %fd323;
	mul.f64 	%fd325, %fd293, %fd324;
	sub.f64 	%fd326, %fd259, %fd262;
	sub.f64 	%fd327, %fd258, %fd261;
	mul.f64 	%fd328, %fd310, %fd326;
	mul.f64 	%fd329, %fd311, %fd327;
	sub.f64 	%fd330, %fd328, %fd329;
	sub.f64 	%fd331, %fd257, %fd260;
	mul.f64 	%fd332, %fd311, %fd331;
	mul.f64 	%fd333, %fd315, %fd326;
	sub.f64 	%fd334, %fd332, %fd333;
	mul.f64 	%fd335, %fd315, %fd327;
	mul.f64 	%fd336, %fd310, %fd331;
	sub.f64 	%fd337, %fd335, %fd336;
	mul.f64 	%fd338, %fd267, %fd334;
	fma.rn.f64 	%fd339, %fd266, %fd330, %fd338;
	fma.rn.f64 	%fd340, %fd268, %fd337, %fd339;
	mul.f64 	%fd341, %fd293, %fd340;
	st.local.v2.f64 	[%rd11+16], {%fd325, %fd341};
	mov.f64 	%fd342, 0d3FF0000000000000;
	sub.f64 	%fd343, %fd342, %fd309;
	sub.f64 	%fd344, %fd343, %fd325;
	sub.f64 	%fd345, %fd344, %fd341;
	st.local.v2.f64 	[%rd11], {%fd345, %fd309};
	setp.lt.f64 	%p38, %fd309, %fd345;
	selp.u32 	%r194, 1, 0, %p38;
	mul.wide.u32 	%rd187, %r194, 8;
	add.s64 	%rd188, %rd11, %rd187;
	ld.local.f64 	%fd346, [%rd188];
	setp.lt.f64 	%p39, %fd325, %fd346;
	selp.b32 	%r195, 2, %r194, %p39;
	mul.wide.u32 	%rd189, %r195, 8;
	add.s64 	%rd190, %rd11, %rd189;
	ld.local.f64 	%fd347, [%rd190];
	setp.lt.f64 	%p40, %fd341, %fd347;
	selp.b32 	%r68, 3, %r195, %p40;
	mul.wide.u32 	%rd191, %r68, 8;
	add.s64 	%rd192, %rd11, %rd191;
	ld.local.f64 	%fd348, [%rd192];
	setp.ge.f64 	%p41, %fd348, %fd5;
	mov.u32 	%r216, %r215;
	@%p41 bra 	$L__BB0_35;
	add.s32 	%r197, %r68, %r67;
	mul.wide.s32 	%rd193, %r197, 4;
	add.s64 	%rd194, %rd35, %rd193;
	ld.global.u32 	%r215, [%rd194];
	setp.ne.s32 	%p42, %r215, -1;
	mov.b32 	%r216, -1;
	@%p42 bra 	$L__BB0_33;
$L__BB0_35:
	setp.ge.f64 	%p43, %fd361, %fd48;
	setp.ne.s32 	%p44, %r216, -1;
	sub.s32 	%r198, -2, %r216;
	selp.b32 	%r199, %r198, %r216, %p44;
	selp.b32 	%r200, %r199, %r216, %p43;
	st.global.f64 	[%rd27], %fd361;
	st.global.u32 	[%rd26], %r211;
	st.global.f64 	[%rd28], %fd358;
	st.global.f64 	[%rd28+8], %fd359;
	st.global.f64 	[%rd28+16], %fd360;
	cvta.to.global.u64 	%rd195, %rd53;
	mul.wide.s32 	%rd196, %r56, 8;
	add.s64 	%rd197, %rd195, %rd196;
	st.global.f64 	[%rd197], %fd364;
	st.global.f64 	[%rd197+8], %fd363;
	st.global.f64 	[%rd197+16], %fd362;
	cvta.to.global.u64 	%rd198, %rd57;
	mul.wide.s32 	%rd199, %r53, 4;
	add.s64 	%rd200, %rd198, %rd199;
	st.global.u32 	[%rd200], %r200;
	setp.lt.s32 	%p45, %r211, 1;
	@%p45 bra 	$L__BB0_39;
	ld.local.f64 	%fd349, [%rd7];
	st.global.f64 	[%rd29], %fd349;
	ld.local.f64 	%fd350, [%rd7+8];
	st.global.f64 	[%rd29+8], %fd350;
	ld.local.f64 	%fd351, [%rd7+16];
	st.global.f64 	[%rd29+16], %fd351;
	setp.eq.s32 	%p46, %r211, 1;
	@%p46 bra 	$L__BB0_39;
	ld.local.f64 	%fd352, [%rd8];
	st.global.f64 	[%rd30], %fd352;
	ld.local.f64 	%fd353, [%rd8+8];
	st.global.f64 	[%rd30+8], %fd353;
	ld.local.f64 	%fd354, [%rd8+16];
	st.global.f64 	[%rd30+16], %fd354;
	setp.lt.u32 	%p47, %r211, 3;
	@%p47 bra 	$L__BB0_39;
	ld.local.f64 	%fd355, [%rd9];
	st.global.f64 	[%rd31], %fd355;
	ld.local.f64 	%fd356, [%rd9+8];
	st.global.f64 	[%rd31+8], %fd356;
	ld.local.f64 	%fd357, [%rd9+16];
	st.global.f64 	[%rd31+16], %fd357;
$L__BB0_39:
	ret;
$L__BB0_40:
	add.s32 	%r173, %r211, -1;
	setp.lt.u32 	%p29, %r173, 2;
	@%p29 bra 	$L__BB0_54;
	mov.f64 	%fd365, %fd361;
	@%p18 bra 	$L__BB0_42;
	bra.uni 	$L__BB0_43;
$L__BB0_42:
	add.f64 	%fd365, %fd49, %fd361;
$L__BB0_43:
	sub.f64 	%fd175, %fd48, %fd365;
	div.rn.f64 	%fd176, %fd175, %fd7;
	shl.b32 	%r174, %r63, 2;
	mov.f64 	%fd177, 0d3FF0000000000000;
	sub.f64 	%fd178, %fd177, %fd176;
	mul.wide.s32 	%rd159, %r174, 4;
	add.s64 	%rd160, %rd206, %rd159;
	ld.u32 	%r175, [%rd160];
	mul.lo.s32 	%r176, %r175, 3;
	mul.wide.s32 	%rd161, %r176, 8;
	add.s64 	%rd162, %rd204, %rd161;
	ld.f64 	%fd179, [%rd162];
	add.s64 	%rd163, %rd205, %rd161;
	ld.f64 	%fd180, [%rd163];
	mul.f64 	%fd181, %fd178, %fd180;
	fma.rn.f64 	%fd31, %fd176, %fd179, %fd181;
	ld.f64 	%fd182, [%rd162+8];
	ld.f64 	%fd183, [%rd163+8];
	mul.f64 	%fd184, %fd178, %fd183;
	fma.rn.f64 	%fd32, %fd176, %fd182, %fd184;
	ld.f64 	%fd185, [%rd162+16];
	ld.f64 	%fd186, [%rd163+16];
	mul.f64 	%fd187, %fd178, %fd186;
	fma.rn.f64 	%fd33, %fd176, %fd185, %fd187;
	ld.u32 	%r177, [%rd160+4];
	mul.lo.s32 	%r178, %r177, 3;
	mul.wide.s32 	%rd164, %r178, 8;
	add.s64 	%rd165, %rd204, %rd164;
	ld.f64 	%fd188, [%rd165];
	add.s64 	%rd166, %rd205, %rd164;
	ld.f64 	%fd189, [%rd166];
	mul.f64 	%fd190, %fd178, %fd189;
	fma.rn.f64 	%fd34, %fd176, %fd188, %fd190;
	ld.f64 	%fd191, [%rd165+8];
	ld.f64 	%fd192, [%rd166+8];
	mul.f64 	%fd193, %fd178, %fd192;
	fma.rn.f64 	%fd35, %fd176, %fd191, %fd193;
	ld.f64 	%fd194, [%rd165+16];
	ld.f64 	%fd195, [%rd166+16];
	mul.f64 	%fd196, %fd178, %fd195;
	fma.rn.f64 	%fd36, %fd176, %fd194, %fd196;
	ld.u32 	%r179, [%rd160+8];
	mul.lo.s32 	%r180, %r179, 3;
	mul.wide.s32 	%rd167, %r180, 8;
	add.s64 	%rd168, %rd204, %rd167;
	ld.f64 	%fd197, [%rd168];
	add.s64 	%rd169, %rd205, %rd167;
	ld.f64 	%fd198, [%rd169];
	mul.f64 	%fd199, %fd178, %fd198;
	fma.rn.f64 	%fd37, %fd176, %fd197, %fd199;
	ld.f64 	%fd200, [%rd168+8];
	ld.f64 	%fd201, [%rd169+8];
	mul.f64 	%fd202, %fd178, %fd201;
	fma.rn.f64 	%fd38, %fd176, %fd200, %fd202;
	ld.f64 	%fd203, [%rd168+16];
	ld.f64 	%fd204, [%rd169+16];
	mul.f64 	%fd205, %fd178, %fd204;
	fma.rn.f64 	%fd39, %fd176, %fd203, %fd205;
	ld.u32 	%r181, [%rd160+12];
	mul.lo.s32 	%r182, %r181, 3;
	mul.wide.s32 	%rd170, %r182, 8;
	add.s64 	%rd171, %rd204, %rd170;
	ld.f64 	%fd206, [%rd171];
	add.s64 	%rd172, %rd205, %rd170;
	ld.f64 	%fd207, [%rd172];
	mul.f64 	%fd208, %fd178, %fd207;
	fma.rn.f64 	%fd40, %fd176, %fd206, %fd208;
	ld.f64 	%fd209, [%rd171+8];
	ld.f64 	%fd210, [%rd172+8];
	mul.f64 	%fd211, %fd178, %fd210;
	fma.rn.f64 	%fd41, %fd176, %fd209, %fd211;
	ld.f64 	%fd212, [%rd171+16];
	ld.f64 	%fd213, [%rd172+16];
	mul.f64 	%fd214, %fd178, %fd213;
	fma.rn.f64 	%fd42, %fd176, %fd212, %fd214;
	setp.gt.s32 	%p31, %r211, 1;
	@%p31 bra 	$L__BB0_47;
	setp.eq.s32 	%p34, %r211, 0;
	mov.u64 	%rd209, %rd7;
	@%p34 bra 	$L__BB0_50;
	setp.eq.s32 	%p35, %r211, 1;
	mov.u64 	%rd209, %rd208;
	@%p35 bra 	$L__BB0_46;
	bra.uni 	$L__BB0_50;
$L__BB0_46:
	mov.u64 	%rd209, %rd8;
	bra.uni 	$L__BB0_50;
$L__BB0_47:
	setp.eq.s32 	%p32, %r211, 2;
	mov.u64 	%rd209, %rd9;
	@%p32 bra 	$L__BB0_50;
	mov.u64 	%rd209, %rd208;
	@%p18 bra 	$L__BB0_49;
	bra.uni 	$L__BB0_50;
$L__BB0_49:
	mov.u64 	%rd209, %rd10;
$L__BB0_50:
	fma.rn.f64 	%fd215, %fd31, %fd27, 0d0000000000000000;
	fma.rn.f64 	%fd216, %fd32, %fd27, 0d0000000000000000;
	fma.rn.f64 	%fd217, %fd33, %fd27, 0d0000000000000000;
	fma.rn.f64 	%fd218, %fd34, %fd24, %fd215;
	fma.rn.f64 	%fd219, %fd35, %fd24, %fd216;
	fma.rn.f64 	%fd220, %fd36, %fd24, %fd217;
	fma.rn.f64 	%fd221, %fd37, %fd25, %fd218;
	fma.rn.f64 	%fd222, %fd38, %fd25, %fd219;
	fma.rn.f64 	%fd223, %fd39, %fd25, %fd220;
	fma.rn.f64 	%fd224, %fd40, %fd26, %fd221;
	fma.rn.f64 	%fd225, %fd41, %fd26, %fd222;
	fma.rn.f64 	%fd226, %fd42, %fd26, %fd223;
	mul.f64 	%fd227, %fd49, %fd224;
	st.local.f64 	[%rd209], %fd227;
	mul.f64 	%fd228, %fd49, %fd225;
	st.local.f64 	[%rd209+8], %fd228;
	mul.f64 	%fd229, %fd49, %fd226;
	st.local.f64 	[%rd209+16], %fd229;
	setp.ne.s32 	%p36, %r211, 3;
	@%p36 bra 	$L__BB0_52;
	add.f64 	%fd361, %fd49, %fd361;
	ld.local.f64 	%fd230, [%rd7];
	ld.local.f64 	%fd231, [%rd8];
	fma.rn.f64 	%fd232, %fd231, 0d4000000000000000, %fd230;
	ld.local.f64 	%fd233, [%rd9];
	fma.rn.f64 	%fd234, %fd233, 0d4000000000000000, %fd232;
	ld.local.f64 	%fd235, [%rd10];
	add.f64 	%fd236, %fd235, %fd234;
	div.rn.f64 	%fd237, %fd236, 0d4018000000000000;
	add.f64 	%fd358, %fd358, %fd237;
	ld.local.f64 	%fd238, [%rd7+8];
	ld.local.f64 	%fd239, [%rd8+8];
	fma.rn.f64 	%fd240, %fd239, 0d4000000000000000, %fd238;
	ld.local.f64 	%fd241, [%rd9+8];
	fma.rn.f64 	%fd242, %fd241, 0d4000000000000000, %fd240;
	ld.local.f64 	%fd243, [%rd10+8];
	add.f64 	%fd244, %fd243, %fd242;
	div.rn.f64 	%fd245, %fd244, 0d4018000000000000;
	add.f64 	%fd359, %fd359, %fd245;
	ld.local.f64 	%fd246, [%rd7+16];
	ld.local.f64 	%fd247, [%rd8+16];
	fma.rn.f64 	%fd248, %fd247, 0d4000000000000000, %fd246;
	ld.local.f64 	%fd249, [%rd9+16];
	fma.rn.f64 	%fd250, %fd249, 0d4000000000000000, %fd248;
	ld.local.f64 	%fd251, [%rd10+16];
	add.f64 	%fd252, %fd251, %fd250;
	div.rn.f64 	%fd253, %fd252, 0d4018000000000000;
	add.f64 	%fd360, %fd360, %fd253;
	mov.b32 	%r211, 0;
	mov.u32 	%r212, %r63;
	mov.u64 	%rd208, %rd209;
	bra.uni 	$L__BB0_20;
$L__BB0_52:
	add.s32 	%r211, %r211, 1;
	mov.u32 	%r212, %r63;
	mov.u64 	%rd208, %rd209;
	bra.uni 	$L__BB0_20;
$L__BB0_53:
	add.s32 	%r95, %r209, %r15;
	mul.wide.s32 	%rd83, %r95, 8;
	add.s64 	%rd84, %rd4, %rd83;
	ld.global.f64 	%fd54, [%rd84];
	shl.b32 	%r96, %r209, 3;
	mov.u32 	%r97, sharedMemory;
	add.s32 	%r98, %r97, %r96;
	st.shared.f64 	[%r98], %fd54;
	add.s64 	%rd85, %rd3, %rd83;
	ld.global.f64 	%fd55, [%rd85];
	add.s32 	%r99, %r12, %r96;
	st.shared.f64 	[%r99], %fd55;
	add.s64 	%rd86, %rd2, %rd83;
	ld.global.f64 	%fd56, [%rd86];
	add.s32 	%r100, %r13, %r96;
	st.shared.f64 	[%r100], %fd56;
	shl.b32 	%r101, %r2, 3;
	cvt.u64.u32 	%rd87, %r101;
	add.s64 	%rd88, %rd84, %rd87;
	ld.global.f64 	%fd57, [%rd88];
	add.s32 	%r102, %r98, %r101;
	st.shared.f64 	[%r102], %fd57;
	add.s64 	%rd89, %rd85, %rd87;
	ld.global.f64 	%fd58, [%rd89];
	add.s32 	%r103, %r99, %r101;
	st.shared.f64 	[%r103], %fd58;
	add.s64 	%rd90, %rd86, %rd87;
	ld.global.f64 	%fd59, [%rd90];
	add.s32 	%r104, %r100, %r101;
	st.shared.f64 	[%r104], %fd59;
	add.s64 	%rd91, %rd88, %rd87;
	ld.global.f64 	%fd60, [%rd91];
	add.s32 	%r105, %r102, %r101;
	st.shared.f64 	[%r105], %fd60;
	add.s64 	%rd92, %rd89, %rd87;
	ld.global.f64 	%fd61, [%rd92];
	add.s32 	%r106, %r103, %r101;
	st.shared.f64 	[%r106], %fd61;
	add.s64 	%rd93, %rd90, %rd87;
	ld.global.f64 	%fd62, [%rd93];
	add.s32 	%r107, %r104, %r101;
	st.shared.f64 	[%r107], %fd62;
	add.s64 	%rd94, %rd91, %rd87;
	ld.global.f64 	%fd63, [%rd94];
	add.s32 	%r108, %r105, %r101;
	st.shared.f64 	[%r108], %fd63;
	add.s64 	%rd95, %rd92, %rd87;
	ld.global.f64 	%fd64, [%rd95];
	add.s32 	%r109, %r106, %r101;
	st.shared.f64 	[%r109], %fd64;
	add.s64 	%rd96, %rd93, %rd87;
	ld.global.f64 	%fd65, [%rd96];
	add.s32 	%r110, %r107, %r101;
	st.shared.f64 	[%r110], %fd65;
	shl.b32 	%r111, %r2, 2;
	add.s32 	%r209, %r111, %r209;
	setp.lt.s32 	%p7, %r209, %r11;
	@%p7 bra 	$L__BB0_53;
	bra.uni 	$L__BB0_6;
$L__BB0_54:
	add.f64 	%fd365, %fd6, %fd361;
	bra.uni 	$L__BB0_43;

}


// ===== COMPILED SASS (sm_100) =====

	.target	sm_100

	.elftype	@"ET_EXEC"


//--------------------- .note.nv.tkinfo           --------------------------
	.section	.note.nv.tkinfo,"",@"SHT_NOTE"
	.sectionflags	@"SHF_NOTE_NV_TKINFO"
	.tkinfo
        /*0018*/ 	.word	0x00000002
        /*0030*/ 	.string	""
        /*0030*/ 	.string	"ptxas"
        /*0030*/ 	.string	"Cuda compilation tools, release 13.0, V13.0.88"
        /*0030*/ 	.string	"Build cuda_13.0.r13.0/compiler.36424714_0"
        /*0030*/ 	.string	"-arch sm_100 -m 64 "



//--------------------- .note.nv.cuinfo           --------------------------
	.section	.note.nv.cuinfo,"",@"SHT_NOTE"
	.sectionflags	@"SHF_NOTE_NV_CUINFO"
        /*0018*/ 	.short	0x0002
        /*001a*/ 	.short	0x0064
        /*001c*/ 	.short	0x0082
	.zero		2


//--------------------- .nv.info                  --------------------------
	.section	.nv.info,"",@"SHT_CUDA_INFO"
	.align	4


	//----- nvinfo : EIATTR_REGCOUNT
	.align		4
        /*0000*/ 	.byte	0x04, 0x2f
        /*0002*/ 	.short	(.L_1 - .L_0)
	.align		4
.L_0:
        /*0004*/ 	.word	index@(_Z25BlockedTracingKernelOfRK4PdPiS0_S0_S0_S_S_S_S0_S0_S0_S0_S0_S0_S0_S0_S_S_S_S_S_S_S0_S0_S0_S0_ddddi)
        /*0008*/ 	.word	0x00000060


	//----- nvinfo : EIATTR_FRAME_SIZE
	.align		4
.L_1:
        /*000c*/ 	.byte	0x04, 0x11
        /*000e*/ 	.short	(.L_3 - .L_2)
	.align		4
.L_2:
        /*0010*/ 	.word	index@($__internal_1_$__cuda_sm20_div_rn_f64_full)
        /*0014*/ 	.word	0x00000080


	//----- nvinfo : EIATTR_FRAME_SIZE
	.align		4
.L_3:
        /*0018*/ 	.byte	0x04, 0x11
        /*001a*/ 	.short	(.L_5 - .L_4)
	.align		4
.L_4:
        /*001c*/ 	.word	index@($__internal_0_$__cuda_sm20_dblrcp_rn_slowpath_v3)
        /*0020*/ 	.word	0x00000080


	//----- nvinfo : EIATTR_FRAME_SIZE
	.align		4
.L_5:
        /*0024*/ 	.byte	0x04, 0x11
        /*0026*/ 	.short	(.L_7 - .L_6)
	.align		4
.L_6:
        /*0028*/ 	.word	index@(_Z25BlockedTracingKernelOfRK4PdPiS0_S0_S0_S_S_S_S0_S0_S0_S0_S0_S0_S0_S0_S_S_S_S_S_S_S0_S0_S0_S0_ddddi)
        /*002c*/ 	.word	0x00000080


	//----- nvinfo : EIATTR_MIN_STACK_SIZE
	.align		4
.L_7:
        /*0030*/ 	.byte	0x04, 0x12
        /*0032*/ 	.short	(.L_9 - .L_8)
	.align		4
.L_8:
        /*0034*/ 	.word	index@(_Z25BlockedTracingKernelOfRK4PdPiS0_S0_S0_S_S_S_S0_S0_S0_S0_S0_S0_S0_S0_S_S_S_S_S_S_S0_S0_S0_S0_ddddi)
        /*0038*/ 	.word	0x00000080
.L_9:


//--------------------- .nv.compat                --------------------------
	.section	.nv.compat,"",@"SHT_CUDA_COMPAT_INFO"
	.align	4
        /*0000*/ 	.byte	0x02, 0x09, 0x00, 0x00, 0x02, 0x02, 0x01, 0x00, 0x02, 0x05, 0x05, 0x00, 0x03, 0x07, 0x01, 0x01
        /*0010*/ 	.byte	0x02, 0x03, 0x00, 0x00, 0x02, 0x06, 0x01, 0x00, 0x04, 0x0b, 0x08, 0x00, 0x01, 0x00, 0x00, 0x00
        /*0020*/ 	.byte	0x00, 0x00, 0x00, 0x00


//--------------------- .nv.info._Z25BlockedTracingKernelOfRK4PdPiS0_S0_S0_S_S_S_S0_S0_S0_S0_S0_S0_S0_S0_S_S_S_S_S_S_S0_S0_S0_S0_ddddi --------------------------
	.section	.nv.info._Z25BlockedTracingKernelOfRK4PdPiS0_S0_S0_S_S_S_S0_S0_S0_S0_S0_S0_S0_S0_S_S_S_S_S_S_S0_S0_S0_S0_ddddi,"",@"SHT_CUDA_INFO"
	.sectionflags	@""
	.align	4


	//----- nvinfo : EIATTR_CUDA_API_VERSION
	.align		4
        /*0000*/ 	.byte	0x04, 0x37
        /*0002*/ 	.short	(.L_11 - .L_10)
.L_10:
        /*0004*/ 	.word	0x00000082


	//----- nvinfo : EIATTR_KPARAM_INFO
	.align		4
.L_11:
        /*0008*/ 	.byte	0x04, 0x17
        /*000a*/ 	.short	(.L_13 - .L_12)
.L_12:
        /*000c*/ 	.word	0x00000000
        /*0010*/ 	.short	0x001e
        /*0012*/ 	.short	0x00f0
        /*0014*/ 	.byte	0x00, 0xf0, 0x11, 0x00


	//----- nvinfo : EIATTR_KPARAM_INFO
	.align		4
.L_13:
        /*0018*/ 	.byte	0x04, 0x17
        /*001a*/ 	.short	(.L_15 - .L_14)
.L_14:
        /*001c*/ 	.word	0x00000000
        /*0020*/ 	.short	0x001d
        /*0022*/ 	.short	0x00e8
        /*0024*/ 	.byte	0x00, 0xf0, 0x21, 0x00


	//----- nvinfo : EIATTR_KPARAM_INFO
	.align		4
.L_15:
        /*0028*/ 	.byte	0x04, 0x17
        /*002a*/ 	.short	(.L_17 - .L_16)
.L_16:
        /*002c*/ 	.word	0x00000000
        /*0030*/ 	.short	0x001c
        /*0032*/ 	.short	0x00e0
        /*0034*/ 	.byte	0x00, 0xf0, 0x21, 0x00


	//----- nvinfo : EIATTR_KPARAM_INFO
	.align		4
.L_17:
        /*0038*/ 	.byte	0x04, 0x17
        /*003a*/ 	.short	(.L_19 - .L_18)
.L_18:
        /*003c*/ 	.word	0x00000000
        /*0040*/ 	.short	0x001b
        /*0042*/ 	.short	0x00d8
        /*0044*/ 	.byte	0x00, 0xf0, 0x21, 0x00


	//----- nvinfo : EIATTR_KPARAM_INFO
	.align		4
.L_19:
        /*0048*/ 	.byte	0x04, 0x17
        /*004a*/ 	.short	(.L_21 - .L_20)
.L_20:
        /*004c*/ 	.word	0x00000000
        /*0050*/ 	.short	0x001a
        /*0052*/ 	.short	0x00d0
        /*0054*/ 	.byte	0x00, 0xf0, 0x21, 0x00


	//----- nvinfo : EIATTR_KPARAM_INFO
	.align		4
.L_21:
        /*0058*/ 	.byte	0x04, 0x17
        /*005a*/ 	.short	(.L_23 - .L_22)
.L_22:
        /*005c*/ 	.word	0x00000000
        /*0060*/ 	.short	0x0019
        /*0062*/ 	.short	0x00c8
        /*0064*/ 	.byte	0x00, 0xf5, 0x21, 0x00


	//----- nvinfo : EIATTR_KPARAM_INFO
	.align		4
.L_23:
        /*0068*/ 	.byte	0x04, 0x17
        /*006a*/ 	.short	(.L_25 - .L_24)
.L_24:
        /*006c*/ 	.word	0x00000000
        /*0070*/ 	.short	0x0018
        /*0072*/ 	.short	0x00c0
        /*0074*/ 	.byte	0x00, 0xf5, 0x21, 0x00


	//----- nvinfo : EIATTR_KPARAM_INFO
	.align		4
.L_25:
        /*0078*/ 	.byte	0x04, 0x17
        /*007a*/ 	.short	(.L_27 - .L_26)
.L_26:
        /*007c*/ 	.word	0x00000000
        /*0080*/ 	.short	0x0017
        /*0082*/ 	.short	0x00b8
        /*0084*/ 	.byte	0x00, 0xf5, 0x21, 0x00


	//----- nvinfo : EIATTR_KPARAM_INFO
	.align		4
.L_27:
        /*0088*/ 	.byte	0x04, 0x17
        /*008a*/ 	.short	(.L_29 - .L_28)
.L_28:
        /*008c*/ 	.word	0x00000000
        /*0090*/ 	.short	0x0016
        /*0092*/ 	.short	0x00b0
        /*0094*/ 	.byte	0x00, 0xf5, 0x21, 0x00


	//----- nvinfo : EIATTR_KPARAM_INFO
	.align		4
.L_29:
        /*0098*/ 	.byte	0x04, 0x17
        /*009a*/ 	.short	(.L_31 - .L_30)
.L_30:
        /*009c*/ 	.word	0x00000000
        /*00a0*/ 	.short	0x0015
        /*00a2*/ 	.short	0x00a8
        /*00a4*/ 	.byte	0x00, 0xf5, 0x21, 0x00


	//----- nvinfo : EIATTR_KPARAM_INFO
	.align		4
.L_31:
        /*00a8*/ 	.byte	0x04, 0x17
        /*00aa*/ 	.short	(.L_33 - .L_32)
.L_32:
        /*00ac*/ 	.word	0x00000000
        /*00b0*/ 	.short	0x0014
        /*00b2*/ 	.short	0x00a0
        /*00b4*/ 	.byte	0x00, 0xf5, 0x21, 0x00


	//----- nvinfo : EIATTR_KPARAM_INFO
	.align		4
.L_33:
        /*00b8*/ 	.byte	0x04, 0x17
        /*00ba*/ 	.short	(.L_35 - .L_34)
.L_34:
        /*00bc*/ 	.word	0x00000000
        /*00c0*/ 	.short	0x0013
        /*00c2*/ 	.short	0x0098
        /*00c4*/ 	.byte	0x00, 0xf5, 0x21, 0x00


	//----- nvinfo : EIATTR_KPARAM_INFO
	.align		4
.L_35:
        /*00c8*/ 	.byte	0x04, 0x17
        /*00ca*/ 	.short	(.L_37 - .L_36)
.L_36:
        /*00cc*/ 	.word	0x00000000
        /*00d0*/ 	.short	0x0012
        /*00d2*/ 	.short	0x0090
        /*00d4*/ 	.byte	0x00, 0xf5, 0x21, 0x00


	//----- nvinfo : EIATTR_KPARAM_INFO
	.align		4
.L_37:
        /*00d8*/ 	.byte	0x04, 0x17
        /*00da*/ 	.short	(.L_39 - .L_38)
.L_38:
        /*00dc*/ 	.word	0x00000000
        /*00e0*/ 	.short	0x0011
        /*00e2*/ 	.short	0x0088
        /*00e4*/ 	.byte	0x00, 0xf5, 0x21, 0x00


	//----- nvinfo : EIATTR_KPARAM_INFO
	.align		4
.L_39:
        /*00e8*/ 	.byte	0x04, 0x17
        /*00ea*/ 	.short	(.L_41 - .L_40)
.L_40:
        /*00ec*/ 	.word	0x00000000
        /*00f0*/ 	.short	0x0010
        /*00f2*/ 	.short	0x0080
        /*00f4*/ 	.byte	0x00, 0xf5, 0x21, 0x00


	//----- nvinfo : EIATTR_KPARAM_INFO
	.align		4
.L_41:
        /*00f8*/ 	.byte	0x04, 0x17
        /*00fa*/ 	.short	(.L_43 - .L_42)
.L_42:
        /*00fc*/ 	.word	0x00000000
        /*0100*/ 	.short	0x000f
        /*0102*/ 	.short	0x0078
        /*0104*/ 	.byte	0x00, 0xf5, 0x21, 0x00


	//----- nvinfo : EIATTR_KPARAM_INFO
	.align		4
.L_43:
        /*0108*/ 	.byte	0x04, 0x17
        /*010a*/ 	.short	(.L_45 - .L_44)
.L_44:
        /*010c*/ 	.word	0x00000000
        /*0110*/ 	.short	0x000e
        /*0112*/ 	.short	0x0070
        /*0114*/ 	.byte	0x00, 0xf5, 0x21, 0x00


	//----- nvinfo : EIATTR_KPARAM_INFO
	.align		4
.L_45:
        /*0118*/ 	.byte	0x04, 0x17
        /*011a*/ 	.short	(.L_47 - .L_46)
.L_46:
        /*011c*/ 	.word	0x00000000
        /*0120*/ 	.short	0x000d
        /*0122*/ 	.short	0x0068
        /*0124*/ 	.byte	0x00, 0xf5, 0x21, 0x00


	//----- nvinfo : EIATTR_KPARAM_INFO
	.align		4
.L_47:
        /*0128*/ 	.byte	0x04, 0x17
        /*012a*/ 	.short	(.L_49 - .L_48)
.L_48:
        /*012c*/ 	.word	0x00000000
        /*0130*/ 	.short	0x000c
        /*0132*/ 	.short	0x0060
        /*0134*/ 	.byte	0x00, 0xf5, 0x21, 0x00


	//----- nvinfo : EIATTR_KPARAM_INFO
	.align		4
.L_49:
        /*0138*/ 	.byte	0x04, 0x17
        /*013a*/ 	.short	(.L_51 - .L_50)
.L_50:
        /*013c*/ 	.word	0x00000000
        /*0140*/ 	.short	0x000b
        /*0142*/ 	.short	0x0058
        /*0144*/ 	.byte	0x00, 0xf5, 0x21, 0x00


	//----- nvinfo : EIATTR_KPARAM_INFO
	.align		4
.L_51:
        /*0148*/ 	.byte	0x04, 0x17
        /*014a*/ 	.short	(.L_53 - .L_52)
.L_52:
        /*014c*/ 	.word	0x00000000
        /*0150*/ 	.short	0x000a
        /*0152*/ 	.short	0x0050
        /*0154*/ 	.byte	0x00, 0xf5, 0x21, 0x00


	//----- nvinfo : EIATTR_KPARAM_INFO
	.align		4
.L_53:
        /*0158*/ 	.byte	0x04, 0x17
        /*015a*/ 	.short	(.L_55 - .L_54)
.L_54:
        /*015c*/ 	.word	0x00000000
        /*0160*/ 	.short	0x0009
        /*0162*/ 	.short	0x0048
        /*0164*/ 	.byte	0x00, 0xf5, 0x21, 0x00


	//----- nvinfo : EIATTR_KPARAM_INFO
	.align		4
.L_55:
        /*0168*/ 	.byte	0x04, 0x17
        /*016a*/ 	.short	(.L_57 - .L_56)
.L_56:
        /*016c*/ 	.word	0x00000000
        /*0170*/ 	.short	0x0008
        /*0172*/ 	.short	0x0040
        /*0174*/ 	.byte	0x00, 0xf5, 0x21, 0x00


	//----- nvinfo : EIATTR_KPARAM_INFO
	.align		4
.L_57:
        /*0178*/ 	.byte	0x04, 0x17
        /*017a*/ 	.short	(.L_59 - .L_58)
.L_58:
        /*017c*/ 	.word	0x00000000
        /*0180*/ 	.short	0x0007
        /*0182*/ 	.short	0x0038
        /*0184*/ 	.byte	0x00, 0xf5, 0x21, 0x00


	//----- nvinfo : EIATTR_KPARAM_INFO
	.align		4
.L_59:
        /*0188*/ 	.byte	0x04, 0x17
        /*018a*/ 	.short	(.L_61 - .L_60)
.L_60:
        /*018c*/ 	.word	0x00000000
        /*0190*/ 	.short	0x0006
        /*0192*/ 	.short	0x0030
        /*0194*/ 	.byte	0x00, 0xf5, 0x21, 0x00


	//----- nvinfo : EIATTR_KPARAM_INFO
	.align		4
.L_61:
        /*0198*/ 	.byte	0x04, 0x17
        /*019a*/ 	.short	(.L_63 - .L_62)
.L_62:
        /*019c*/ 	.word	0x00000000
        /*01a0*/ 	.short	0x0005
        /*01a2*/ 	.short	0x0028
        /*01a4*/ 	.byte	0x00, 0xf5, 0x21, 0x00


	//----- nvinfo : EIATTR_KPARAM_INFO
	.align		4
.L_63:
        /*01a8*/ 	.byte	0x04, 0x17
        /*01aa*/ 	.short	(.L_65 - .L_64)
.L_64:
        /*01ac*/ 	.word	0x00000000
        /*01b0*/ 	.short	0x0004
        /*01b2*/ 	.short	0x0020
        /*01b4*/ 	.byte	0x00, 0xf5, 0x21, 0x00


	//----- nvinfo : EIATTR_KPARAM_INFO
	.align		4
.L_65:
        /*01b8*/ 	.byte	0x04, 0x17
        /*01ba*/ 	.short	(.L_67 - .L_66)
.L_66:
        /*01bc*/ 	.word	0x00000000
        /*01c0*/ 	.short	0x0003
        /*01c2*/ 	.short	0x0018
        /*01c4*/ 	.byte	0x00, 0xf5, 0x21, 0x00


	//----- nvinfo : EIATTR_KPARAM_INFO
	.align		4
.L_67:
        /*01c8*/ 	.byte	0x04, 0x17
        /*01ca*/ 	.short	(.L_69 - .L_68)
.L_68:
        /*01cc*/ 	.word	0x00000000
        /*01d0*/ 	.short	0x0002
        /*01d2*/ 	.short	0x0010
        /*01d4*/ 	.byte	0x00, 0xf5, 0x21, 0x00


	//----- nvinfo : EIATTR_KPARAM_INFO
	.align		4
.L_69:
        /*01d8*/ 	.byte	0x04, 0x17
        /*01da*/ 	.short	(.L_71 - .L_70)
.L_70:
        /*01dc*/ 	.word	0x00000000
        /*01e0*/ 	.short	0x0001
        /*01e2*/ 	.short	0x0008
        /*01e4*/ 	.byte	0x00, 0xf5, 0x21, 0x00


	//----- nvinfo : EIATTR_KPARAM_INFO
	.align		4
.L_71:
        /*01e8*/ 	.byte	0x04, 0x17
        /*01ea*/ 	.short	(.L_73 - .L_72)
.L_72:
        /*01ec*/ 	.word	0x00000000
        /*01f0*/ 	.short	0x0000
        /*01f2*/ 	.short	0x0000
        /*01f4*/ 	.byte	0x00, 0xf5, 0x21, 0x00


	//----- nvinfo : EIATTR_SPARSE_MMA_MASK
	.align		4
.L_73:
        /*01f8*/ 	.byte	0x03, 0x50
        /*01fa*/ 	.short	0x0000


	//----- nvinfo : EIATTR_MAXREG_COUNT
	.align		4
        /*01fc*/ 	.byte	0x03, 0x1b
        /*01fe*/ 	.short	0x00ff


	//----- nvinfo : EIATTR_NUM_BARRIERS
	.align		4
        /*0200*/ 	.byte	0x02, 0x4c
        /*0202*/ 	.byte	0x01
	.zero		1


	//----- nvinfo : EIATTR_MERCURY_ISA_VERSION
	.align		4
        /*0204*/ 	.byte	0x03, 0x5f
        /*0206*/ 	.short	0x0101


	//----- nvinfo : EIATTR_VRC_CTA_INIT_COUNT
	.align		4
        /*0208*/ 	.byte	0x02, 0x4a
	.zero		1
	.zero		1


	//----- nvinfo : EIATTR_EXIT_INSTR_OFFSETS
	.align		4
        /*020c*/ 	.byte	0x04, 0x1c
        /*020e*/ 	.short	(.L_75 - .L_74)


	//   ....[0]....
.L_74:
        /*0210*/ 	.word	0x00001370


	//   ....[1]....
        /*0214*/ 	.word	0x00003c10


	//   ....[2]....
        /*0218*/ 	.word	0x00003ca0


	//   ....[3]....
        /*021c*/ 	.word	0x00003d20


	//   ....[4]....
        /*0220*/ 	.word	0x00003d80


	//----- nvinfo : EIATTR_CRS_STACK_SIZE
	.align		4
.L_75:
        /*0224*/ 	.byte	0x04, 0x1e
        /*0226*/ 	.short	(.L_77 - .L_76)
.L_76:
        /*0228*/ 	.word	0x00000000


	//----- nvinfo : EIATTR_CBANK_PARAM_SIZE
	.align		4
.L_77:
        /*022c*/ 	.byte	0x03, 0x19
        /*022e*/ 	.short	0x00f4


	//----- nvinfo : EIATTR_PARAM_CBANK
	.align		4
        /*0230*/ 	.byte	0x04, 0x0a
        /*0232*/ 	.short	(.L_79 - .L_78)
	.align		4
.L_78:
        /*0234*/ 	.word	index@(.nv.constant0._Z25BlockedTracingKernelOfRK4PdPiS0_S0_S0_S_S_S_S0_S0_S0_S0_S0_S0_S0_S0_S_S_S_S_S_S_S0_S0_S0_S0_ddddi)
        /*0238*/ 	.short	0x0380
        /*023a*/ 	.short	0x00f4


	//----- nvinfo : EIATTR_SW_WAR
	.align		4
.L_79:
        /*023c*/ 	.byte	0x04, 0x36
        /*023e*/ 	.short	(.L_81 - .L_80)
.L_80:
        /*0240*/ 	.word	0x00000008
.L_81:


//--------------------- .nv.callgraph             --------------------------
	.section	.nv.callgraph,"",@"SHT_CUDA_CALLGRAPH"
	.align	4
	.sectionentsize	8
	.align		4
        /*0000*/ 	.word	0x00000000
	.align		4
        /*0004*/ 	.word	0xffffffff
	.align		4
        /*0008*/ 	.word	0x00000000
	.align		4
        /*000c*/ 	.word	0xfffffffe
	.align		4
        /*0010*/ 	.word	0x00000000
	.align		4
        /*0014*/ 	.word	0xfffffffd
	.align		4
        /*0018*/ 	.word	0x00000000
	.align		4
        /*001c*/ 	.word	0xfffffffc


//--------------------- .text._Z25BlockedTracingKernelOfRK4PdPiS0_S0_S0_S_S_S_S0_S0_S0_S0_S0_S0_S0_S0_S_S_S_S_S_S_S0_S0_S0_S0_ddddi --------------------------
	.section	.text._Z25BlockedTracingKernelOfRK4PdPiS0_S0_S0_S_S_S_S0_S0_S0_S0_S0_S0_S0_S0_S_S_S_S_S_S_S0_S0_S0_S0_ddddi,"ax",@progbits
	.align	128
        .global         _Z25BlockedTracingKernelOfRK4PdPiS0_S0_S0_S_S_S_S0_S0_S0_S0_S0_S0_S0_S0_S_S_S_S_S_S_S0_S0_S0_S0_ddddi
        .type           _Z25BlockedTracingKernelOfRK4PdPiS0_S0_S0_S_S_S_S0_S0_S0_S0_S0_S0_S0_S0_S_S_S_S_S_S_S0_S0_S0_S0_ddddi,@function
        .size           _Z25BlockedTracingKernelOfRK4PdPiS0_S0_S0_S_S_S_S0_S0_S0_S0_S0_S0_S0_S0_S_S_S_S_S_S_S0_S0_S0_S0_ddddi,(.L_x_61 - _Z25BlockedTracingKernelOfRK4PdPiS0_S0_S0_S_S_S_S0_S0_S0_S0_S0_S0_S0_S0_S_S_S_S_S_S_S0_S0_S0_S0_ddddi)
        .other          _Z25BlockedTracingKernelOfRK4PdPiS0_S0_S0_S_S_S_S0_S0_S0_S0_S0_S0_S0_S0_S_S_S_S_S_S_S0_S0_S0_S0_ddddi,@"STO_CUDA_ENTRY STV_DEFAULT"
_Z25BlockedTracingKernelOfRK4PdPiS0_S0_S0_S_S_S_S0_S0_S0_S0_S0_S0_S0_S0_S_S_S_S_S_S_S0_S0_S0_S0_ddddi:
.text._Z25BlockedTracingKernelOfRK4PdPiS0_S0_S0_S_S_S_S0_S0_S0_S0_S0_S0_S0_S0_S_S_S_S_S_S_S0_S0_S0_S0_ddddi:
[----:B------:R-:W0:Y:S01]  /*0000*/  LDC R1, c[0x0][0x37c] ;  /* 0x0000df00ff017b82 */ /* 0x000e220000000800 */
[----:B------:R-:W1:Y:S07]  /*0010*/  S2R R0, SR_CTAID.X ;  /* 0x0000000000007919 */ /* 0x000e6e0000002500 */
[----:B------:R-:W1:Y:S01]  /*0020*/  LDC.64 R2, c[0x0][0x3e8] ;  /* 0x0000fa00ff027b82 */ /* 0x000e620000000a00 */
[----:B------:R-:W2:Y:S01]  /*0030*/  LDCU.64 UR10, c[0x0][0x358] ;  /* 0x00006b00ff0a77ac */ /* 0x000ea20008000a00 */
[----:B0-----:R-:W-:Y:S01]  /*0040*/  VIADD R1, R1, 0xffffff80 ;  /* 0xffffff8001017836 */ /* 0x001fe20000000000 */
[----:B------:R-:W0:Y:S05]  /*0050*/  LDCU UR4, c[0x0][0x470] ;  /* 0x00008e00ff0477ac */ /* 0x000e2a0008000800 */
[----:B------:R-:W3:Y:S08]  /*0060*/  LDC.64 R4, c[0x0][0x3e0] ;  /* 0x0000f800ff047b82 */ /* 0x000ef00000000a00 */
[----:B------:R-:W4:Y:S08]  /*0070*/  LDC.64 R12, c[0x0][0x398] ;  /* 0x0000e600ff0c7b82 */ /* 0x000f300000000a00 */
[----:B------:R-:W5:Y:S01]  /*0080*/  LDC.64 R14, c[0x0][0x3a0] ;  /* 0x0000e800ff0e7b82 */ /* 0x000f620000000a00 */
[----:B-1----:R-:W-:-:S06]  /*0090*/  IMAD.WIDE.U32 R2, R0, 0x4, R2 ;  /* 0x0000000400027825 */ /* 0x002fcc00078e0002 */
[----:B--2---:R-:W3:Y:S02]  /*00a0*/  LDG.E R2, desc[UR10][R2.64] ;  /* 0x0000000a02027981 */ /* 0x004ee4000c1e1900 */
[----:B---3--:R-:W-:-:S06]  /*00b0*/  IMAD.WIDE R4, R2, 0x4, R4 ;  /* 0x0000000402047825 */ /* 0x008fcc00078e0204 */
[----:B------:R-:W4:Y:S02]  /*00c0*/  LDG.E R5, desc[UR10][R4.64] ;  /* 0x0000000a04057981 */ /* 0x000f24000c1e1900 */
[----:B----4-:R-:W-:-:S05]  /*00d0*/  IMAD.WIDE R12, R5, 0x4, R12 ;  /* 0x00000004050c7825 */ /* 0x010fca00078e020c */
[----:B------:R-:W2:Y:S01]  /*00e0*/  LDG.E R6, desc[UR10][R12.64] ;  /* 0x0000000a0c067981 */ /* 0x000ea2000c1e1900 */
[----:B-----5:R-:W-:-:S03]  /*00f0*/  IMAD.WIDE R14, R5, 0x4, R14 ;  /* 0x00000004050e7825 */ /* 0x020fc600078e020e */
[----:B------:R-:W3:Y:S04]  /*0100*/  LDG.E R9, desc[UR10][R12.64+0x4] ;  /* 0x0000040a0c097981 */ /* 0x000ee8000c1e1900 */
[----:B------:R-:W4:Y:S04]  /*0110*/  LDG.E R10, desc[UR10][R14.64] ;  /* 0x0000000a0e0a7981 */ /* 0x000f28000c1e1900 */
[----:B------:R-:W4:Y:S01]  /*0120*/  LDG.E R11, desc[UR10][R14.64+0x4] ;  /* 0x0000040a0e0b7981 */ /* 0x000f22000c1e1900 */
[----:B------:R-:W1:Y:S01]  /*0130*/  LDC R4, c[0x0][0x360] ;  /* 0x0000d800ff047b82 */ /* 0x000e620000000800 */
[----:B------:R-:W-:Y:S01]  /*0140*/  R2UR UR14, R1 ;  /* 0x00000000010e72ca */ /* 0x000fe200000e0000 */
[----:B------:R-:W-:Y:S01]  /*0150*/  BSSY.RECONVERGENT B0, `(.L_x_0) ;  /* 0x0000116000007945 */ /* 0x000fe20003800200 */
[----:B------:R-:W0:Y:S01]  /*0160*/  S2R R3, SR_TID.X ;  /* 0x0000000000037919 */ /* 0x000e220000002100 */
[----:B--2---:R-:W-:-:S02]  /*0170*/  R2UR UR9, R6 ;  /* 0x00000000060972ca */ /* 0x004fc400000e0000 */
[----:B----4-:R-:W-:-:S11]  /*0180*/  IADD3 R7, PT, PT, -R10, R11, RZ ;  /* 0x0000000b0a077210 */ /* 0x010fd60007ffe1ff */
[----:B---3--:R-:W-:-:S04]  /*0190*/  VIADD R5, R9, -UR9 ;  /* 0x8000000909057c36 */ /* 0x008fc80008000000 */
[----:B------:R-:W-:-:S04]  /*01a0*/  IMAD.SHL.U32 R6, R5, 0x20, RZ ;  /* 0x0000002005067824 */ /* 0x000fc800078e00ff */
[----:B------:R-:W-:-:S05]  /*01b0*/  IMAD R6, R7, 0x48, R6 ;  /* 0x0000004807067824 */ /* 0x000fca00078e0206 */
[----:B0-----:R-:W-:-:S13]  /*01c0*/  ISETP.GT.AND P0, PT, R6, UR4, PT ;  /* 0x0000000406007c0c */ /* 0x001fda000bf04270 */
[----:B-1----:R-:W-:Y:S05]  /*01d0*/  @P0 BRA `(.L_x_1) ;  /* 0x0000000c00f80947 */ /* 0x002fea0003800000 */
[----:B------:R-:W0:Y:S01]  /*01e0*/  S2R R13, SR_CgaCtaId ;  /* 0x00000000000d7919 */ /* 0x000e220000008800 */
[----:B------:R-:W-:Y:S01]  /*01f0*/  IMAD R71, R7, 0x3, RZ ;  /* 0x0000000307477824 */ /* 0x000fe200078e02ff */
[----:B------:R-:W-:Y:S01]  /*0200*/  MOV R12, 0x400 ;  /* 0x00000400000c7802 */ /* 0x000fe20000000f00 */
[----:B------:R-:W-:Y:S01]  /*0210*/  BSSY.RECONVERGENT B1, `(.L_x_2) ;  /* 0x0000085000017945 */ /* 0x000fe20003800200 */
[----:B------:R-:W-:Y:S02]  /*0220*/  IMAD.SHL.U32 R6, R5, 0x4, RZ ;  /* 0x0000000405067824 */ /* 0x000fe400078e00ff */
[----:B------:R-:W-:Y:S02]  /*0230*/  ISETP.GE.AND P0, PT, R3, R71, PT ;  /* 0x000000470300720c */ /* 0x000fe40003f06270 */
[----:B0-----:R-:W-:-:S05]  /*0240*/  LEA R12, R13, R12, 0x18 ;  /* 0x0000000c0d0c7211 */ /* 0x001fca00078ec0ff */
[----:B------:R-:W-:-:S04]  /*0250*/  IMAD R14, R7, 0x18, R12 ;  /* 0x00000018070e7824 */ /* 0x000fc800078e020c */
[----:B------:R-:W-:Y:S02]  /*0260*/  IMAD R8, R7, 0x18, R14 ;  /* 0x0000001807087824 */ /* 0x000fe400078e020e */
[----:B------:R-:W-:Y:S05]  /*0270*/  @P0 BRA `(.L_x_3) ;  /* 0x0000000400f80947 */ /* 0x000fea0003800000 */
[----:B------:R-:W0:Y:S01]  /*0280*/  I2F.U32.RP R19, R4 ;  /* 0x0000000400137306 */ /* 0x000e220000209000 */
[C---:B------:R-:W-:Y:S01]  /*0290*/  IMAD.IADD R18, R4.reuse, 0x1, R3 ;  /* 0x0000000104127824 */ /* 0x040fe200078e0203 */
[----:B------:R-:W-:Y:S01]  /*02a0*/  ISETP.NE.U32.AND P2, PT, R4, RZ, PT ;  /* 0x000000ff0400720c */ /* 0x000fe20003f45070 */
[----:B------:R-:W-:Y:S03]  /*02b0*/  BSSY.RECONVERGENT B2, `(.L_x_4) ;  /* 0x0000038000027945 */ /* 0x000fe60003800200 */
[----:B------:R-:W-:Y:S02]  /*02c0*/  ISETP.GE.U32.AND P0, PT, R18, R71, PT ;  /* 0x000000471200720c */ /* 0x000fe40003f06070 */
[----:B------:R-:W-:Y:S02]  /*02d0*/  VIMNMX.U32 R13, PT, PT, R71, R18, !PT ;  /* 0x00000012470d7248 */ /* 0x000fe40007fe0000 */
[----:B------:R-:W-:-:S04]  /*02e0*/  SEL R15, RZ, 0x1, P0 ;  /* 0x00000001ff0f7807 */ /* 0x000fc80000000000 */
[----:B------:R-:W-:Y:S01]  /*02f0*/  IADD3 R13, PT, PT, R13, -R18, -R15 ;  /* 0x800000120d0d7210 */ /* 0x000fe20007ffe80f */
[----:B0-----:R-:W0:Y:S02]  /*0300*/  MUFU.RCP R19, R19 ;  /* 0x0000001300137308 */ /* 0x001e240000001000 */
[----:B0-----:R-:W-:-:S06]  /*0310*/  IADD3 R16, PT, PT, R19, 0xffffffe, RZ ;  /* 0x0ffffffe13107810 */ /* 0x001fcc0007ffe0ff */
[----:B------:R0:W1:Y:S02]  /*0320*/  F2I.FTZ.U32.TRUNC.NTZ R17, R16 ;  /* 0x0000001000117305 */ /* 0x000064000021f000 */
[----:B0-----:R-:W-:Y:S02]  /*0330*/  HFMA2 R16, -RZ, RZ, 0, 0 ;  /* 0x00000000ff107431 */ /* 0x001fe400000001ff */
[----:B-1----:R-:W-:-:S04]  /*0340*/  IMAD.MOV R21, RZ, RZ, -R17 ;  /* 0x000000ffff157224 */ /* 0x002fc800078e0a11 */
[----:B------:R-:W-:-:S04]  /*0350*/  IMAD R21, R21, R4, RZ ;  /* 0x0000000415157224 */ /* 0x000fc800078e02ff */
[----:B------:R-:W-:-:S06]  /*0360*/  IMAD.HI.U32 R20, R17, R21, R16 ;  /* 0x0000001511147227 */ /* 0x000fcc00078e0010 */
[----:B------:R-:W-:-:S04]  /*0370*/  IMAD.HI.U32 R20, R20, R13, RZ ;  /* 0x0000000d14147227 */ /* 0x000fc800078e00ff */
[----:B------:R-:W-:-:S04]  /*0380*/  IMAD.MOV R16, RZ, RZ, -R20 ;  /* 0x000000ffff107224 */ /* 0x000fc800078e0a14 */
[----:B------:R-:W-:-:S05]  /*0390*/  IMAD R13, R4, R16, R13 ;  /* 0x00000010040d7224 */ /* 0x000fca00078e020d */
[----:B------:R-:W-:-:S13]  /*03a0*/  ISETP.GE.U32.AND P0, PT, R13, R4, PT ;  /* 0x000000040d00720c */ /* 0x000fda0003f06070 */
[----:B------:R-:W-:Y:S01]  /*03b0*/  @P0 IMAD.IADD R13, R13, 0x1, -R4 ;  /* 0x000000010d0d0824 */ /* 0x000fe200078e0a04 */
[----:B------:R-:W-:-:S04]  /*03c0*/  @P0 IADD3 R20, PT, PT, R20, 0x1, RZ ;  /* 0x0000000114140810 */ /* 0x000fc80007ffe0ff */
[----:B------:R-:W-:-:S13]  /*03d0*/  ISETP.GE.U32.AND P1, PT, R13, R4, PT ;  /* 0x000000040d00720c */ /* 0x000fda0003f26070 */
[----:B------:R-:W-:Y:S01]  /*03e0*/  @P1 VIADD R20, R20, 0x1 ;  /* 0x0000000114141836 */ /* 0x000fe20000000000 */
[----:B------:R-:W-:-:S05]  /*03f0*/  @!P2 LOP3.LUT R20, RZ, R4, RZ, 0x33, !PT ;  /* 0x00000004ff14a212 */ /* 0x000fca00078e33ff */
[----:B------:R-:W-:-:S05]  /*0400*/  IMAD.IADD R15, R15, 0x1, R20 ;  /* 0x000000010f0f7824 */ /* 0x000fca00078e0214 */
[C---:B------:R-:W-:Y:S02]  /*0410*/  LOP3.LUT R13, R15.reuse, 0x3, RZ, 0xc0, !PT ;  /* 0x000000030f0d7812 */ /* 0x040fe400078ec0ff */
[----:B------:R-:W-:Y:S02]  /*0420*/  ISETP.GE.U32.AND P1, PT, R15, 0x3, PT ;  /* 0x000000030f00780c */ /* 0x000fe40003f26070 */
[----:B------:R-:W-:Y:S02]  /*0430*/  ISETP.NE.AND P0, PT, R13, 0x3, PT ;  /* 0x000000030d00780c */ /* 0x000fe40003f05270 */
[----:B------:R-:W-:-:S11]  /*0440*/  MOV R13, R3 ;  /* 0x00000003000d7202 */ /* 0x000fd60000000f00 */
[----:B------:R-:W-:Y:S05]  /*0450*/  @!P0 BRA `(.L_x_5) ;  /* 0x0000000000748947 */ /* 0x000fea0003800000 */
[----:B------:R-:W-:Y:S02]  /*0460*/  VIADD R15, R15, 0x1 ;  /* 0x000000010f0f7836 */ /* 0x000fe40000000000 */
[C---:B------:R-:W-:Y:S02]  /*0470*/  IMAD R16, R10.reuse, 0x30, RZ ;  /* 0x000000300a107824 */ /* 0x040fe400078e02ff */
[C---:B------:R-:W-:Y:S01]  /*0480*/  IMAD R18, R10.reuse, 0x18, RZ ;  /* 0x000000180a127824 */ /* 0x040fe200078e02ff */
[----:B------:R-:W-:Y:S01]  /*0490*/  LOP3.LUT R15, R15, 0x3, RZ, 0xc0, !PT ;  /* 0x000000030f0f7812 */ /* 0x000fe200078ec0ff */
[----:B------:R-:W-:Y:S02]  /*04a0*/  IMAD R25, R3, 0x8, R12 ;  /* 0x0000000803197824 */ /* 0x000fe400078e020c */
[--C-:B------:R-:W-:Y:S02]  /*04b0*/  IMAD R27, R10, 0x3, R3.reuse ;  /* 0x000000030a1b7824 */ /* 0x100fe400078e0203 */
[C---:B------:R-:W-:Y:S01]  /*04c0*/  IMAD R13, R15.reuse, R4, R3 ;  /* 0x000000040f0d7224 */ /* 0x040fe200078e0203 */
[----:B------:R-:W-:Y:S01]  /*04d0*/  IADD3 R15, PT, PT, -R15, RZ, RZ ;  /* 0x000000ff0f0f7210 */ /* 0x000fe20007ffe1ff */
[----:B------:R-:W-:-:S02]  /*04e0*/  IMAD R22, R11, 0x30, -R16 ;  /* 0x000000300b167824 */ /* 0x000fc400078e0a10 */
[----:B------:R-:W-:-:S07]  /*04f0*/  IMAD R23, R11, 0x18, -R18 ;  /* 0x000000180b177824 */ /* 0x000fce00078e0a12 */
.L_x_6:
[----:B------:R-:W0:Y:S08]  /*0500*/  LDC.64 R20, c[0x0][0x3a8] ;  /* 0x0000ea00ff147b82 */ /* 0x000e300000000a00 */
[----:B-1----:R-:W1:Y:S08]  /*0510*/  LDC.64 R18, c[0x0][0x3b0] ;  /* 0x0000ec00ff127b82 */ /* 0x002e700000000a00 */
[----:B------:R-:W2:Y:S01]  /*0520*/  LDC.64 R16, c[0x0][0x3b8] ;  /* 0x0000ee00ff107b82 */ /* 0x000ea20000000a00 */
[----:B0-----:R-:W-:-:S06]  /*0530*/  IMAD.WIDE R20, R27, 0x8, R20 ;  /* 0x000000081b147825 */ /* 0x001fcc00078e0214 */
[----:B------:R-:W3:Y:S01]  /*0540*/  LDG.E.64 R20, desc[UR10][R20.64] ;  /* 0x0000000a14147981 */ /* 0x000ee2000c1e1b00 */
[----:B-1----:R-:W-:-:S06]  /*0550*/  IMAD.WIDE R18, R27, 0x8, R18 ;  /* 0x000000081b127825 */ /* 0x002fcc00078e0212 */
[----:B------:R-:W4:Y:S01]  /*0560*/  LDG.E.64 R18, desc[UR10][R18.64] ;  /* 0x0000000a12127981 */ /* 0x000f22000c1e1b00 */
[----:B--2---:R-:W-:-:S06]  /*0570*/  IMAD.WIDE R16, R27, 0x8, R16 ;  /* 0x000000081b107825 */ /* 0x004fcc00078e0210 */
[----:B------:R-:W2:Y:S01]  /*0580*/  LDG.E.64 R16, desc[UR10][R16.64] ;  /* 0x0000000a10107981 */ /* 0x000ea2000c1e1b00 */
[--C-:B------:R-:W-:Y:S02]  /*0590*/  IMAD.IADD R29, R23, 0x1, R25.reuse ;  /* 0x00000001171d7824 */ /* 0x100fe400078e0219 */
[----:B------:R-:W-:Y:S01]  /*05a0*/  IMAD.IADD R31, R22, 0x1, R25 ;  /* 0x00000001161f7824 */ /* 0x000fe200078e0219 */
[----:B------:R-:W-:-:S04]  /*05b0*/  IADD3 R15, PT, PT, R15, 0x1, RZ ;  /* 0x000000010f0f7810 */ /* 0x000fc80007ffe0ff */
[----:B------:R-:W-:Y:S01]  /*05c0*/  ISETP.NE.AND P0, PT, R15, RZ, PT ;  /* 0x000000ff0f00720c */ /* 0x000fe20003f05270 */
[C---:B------:R-:W-:Y:S01]  /*05d0*/  IMAD.IADD R27, R4.reuse, 0x1, R27 ;  /* 0x00000001041b7824 */ /* 0x040fe200078e021b */
[----:B---3--:R0:W-:Y:S04]  /*05e0*/  STS.64 [R25], R20 ;  /* 0x0000001419007388 */ /* 0x0081e80000000a00 */
[----:B----4-:R1:W-:Y:S04]  /*05f0*/  STS.64 [R29], R18 ;  /* 0x000000121d007388 */ /* 0x0103e80000000a00 */
[----:B--2---:R1:W-:Y:S01]  /*0600*/  STS.64 [R31], R16 ;  /* 0x000000101f007388 */ /* 0x0043e20000000a00 */
[----:B0-----:R-:W-:-:S02]  /*0610*/  IMAD R25, R4, 0x8, R25 ;  /* 0x0000000804197824 */ /* 0x001fc400078e0219 */
[----:B------:R-:W-:Y:S05]  /*0620*/  @P0 BRA `(.L_x_6) ;  /* 0xfffffffc00b40947 */ /* 0x000fea000383ffff */
.L_x_5:
[----:B------:R-:W-:Y:S05]  /*0630*/  BSYNC.RECONVERGENT B2 ;  /* 0x0000000000027941 */ /* 0x000fea0003800200 */
.L_x_4:
[----:B------:R-:W-:Y:S05]  /*0640*/  @!P1 BRA `(.L_x_3) ;  /* 0x0000000400049947 */ /* 0x000fea0003800000 */
[----:B------:R-:W-:-:S07]  /*0650*/  SHF.L.U32 R45, R4, 0x3, RZ ;  /* 0x00000003042d7819 */ /* 0x000fce00000006ff */
.L_x_7:
[----:B01----:R-:W0:Y:S01]  /*0660*/  LDC.64 R16, c[0x0][0x3a8] ;  /* 0x0000ea00ff107b82 */ /* 0x003e220000000a00 */
[----:B------:R-:W-:-:S07]  /*0670*/  IMAD R15, R10, 0x3, R13 ;  /* 0x000000030a0f7824 */ /* 0x000fce00078e020d */
[----:B------:R-:W1:Y:S08]  /*0680*/  LDC.64 R18, c[0x0][0x3b0] ;  /* 0x0000ec00ff127b82 */ /* 0x000e700000000a00 */
[----:B------:R-:W2:Y:S01]  /*0690*/  LDC.64 R20, c[0x0][0x3b8] ;  /* 0x0000ee00ff147b82 */ /* 0x000ea20000000a00 */
[----:B0-----:R-:W-:-:S03]  /*06a0*/  IMAD.WIDE R16, R15, 0x8, R16 ;  /* 0x000000080f107825 */ /* 0x001fc600078e0210 */
[----:B------:R-:W-:Y:S01]  /*06b0*/  IADD3 R22, P0, PT, R16, R45, RZ ;  /* 0x0000002d10167210 */ /* 0x000fe20007f1e0ff */
[----:B-1----:R-:W-:-:S04]  /*06c0*/  IMAD.WIDE R18, R15, 0x8, R18 ;  /* 0x000000080f127825 */ /* 0x002fc800078e0212 */
[----:B------:R-:W-:Y:S01]  /*06d0*/  IMAD.X R23, RZ, RZ, R17, P0 ;  /* 0x000000ffff177224 */ /* 0x000fe200000e0611 */
[----:B------:R-:W-:Y:S01]  /*06e0*/  IADD3 R24, P1, PT, R18, R45, RZ ;  /* 0x0000002d12187210 */ /* 0x000fe20007f3e0ff */
[----:B------:R-:W3:Y:S01]  /*06f0*/  LDG.E.64 R16, desc[UR10][R16.64] ;  /* 0x0000000a10107981 */ /* 0x000ee2000c1e1b00 */
[----:B--2---:R-:W-:Y:S01]  /*0700*/  IMAD.WIDE R20, R15, 0x8, R20 ;  /* 0x000000080f147825 */ /* 0x004fe200078e0214 */
[----:B------:R-:W-:-:S03]  /*0710*/  IADD3 R28, P0, PT, R45, R22, RZ ;  /* 0x000000162d1c7210 */ /* 0x000fc60007f1e0ff */
[----:B------:R-:W-:Y:S01]  /*0720*/  IMAD.X R25, RZ, RZ, R19, P1 ;  /* 0x000000ffff197224 */ /* 0x000fe200008e0613 */
[----:B------:R-:W-:Y:S01]  /*0730*/  IADD3 R26, P2, PT, R20, R45, RZ ;  /* 0x0000002d141a7210 */ /* 0x000fe20007f5e0ff */
[----:B------:R-:W-:Y:S01]  /*0740*/  IMAD.X R29, RZ, RZ, R23, P0 ;  /* 0x000000ffff1d7224 */ /* 0x000fe200000e0617 */
[C---:B------:R-:W-:Y:S01]  /*0750*/  IADD3 R30, P1, PT, R45.reuse, R24, RZ ;  /* 0x000000182d1e7210 */ /* 0x040fe20007f3e0ff */
[----:B------:R-:W2:Y:S01]  /*0760*/  LDG.E.64 R18, desc[UR10][R18.64] ;  /* 0x0000000a12127981 */ /* 0x000ea2000c1e1b00 */
[----:B------:R-:W-:Y:S02]  /*0770*/  IADD3.X R27, PT, PT, RZ, R21, RZ, P2, !PT ;  /* 0x00000015ff1b7210 */ /* 0x000fe400017fe4ff */
[C---:B------:R-:W-:Y:S01]  /*0780*/  IADD3 R32, P2, PT, R45.reuse, R26, RZ ;  /* 0x0000001a2d207210 */ /* 0x040fe20007f5e0ff */
[----:B------:R-:W-:Y:S01]  /*0790*/  IMAD.X R31, RZ, RZ, R25, P1 ;  /* 0x000000ffff1f7224 */ /* 0x000fe200008e0619 */
[C---:B------:R-:W-:Y:S01]  /*07a0*/  IADD3 R34, P0, PT, R45.reuse, R28, RZ ;  /* 0x0000001c2d227210 */ /* 0x040fe20007f1e0ff */
[----:B------:R-:W4:Y:S01]  /*07b0*/  LDG.E.64 R20, desc[UR10][R20.64] ;  /* 0x0000000a14147981 */ /* 0x000f22000c1e1b00 */
[----:B------:R-:W-:-:S02]  /*07c0*/  IADD3 R36, P1, PT, R45, R30, RZ ;  /* 0x0000001e2d247210 */ /* 0x000fc40007f3e0ff */
[----:B------:R-:W-:Y:S01]  /*07d0*/  IADD3.X R33, PT, PT, RZ, R27, RZ, P2, !PT ;  /* 0x0000001bff217210 */ /* 0x000fe200017fe4ff */
[----:B------:R-:W5:Y:S01]  /*07e0*/  LDG.E.64 R22, desc[UR10][R22.64] ;  /* 0x0000000a16167981 */ /* 0x000f62000c1e1b00 */
[----:B------:R-:W-:Y:S01]  /*07f0*/  IADD3 R38, P2, PT, R45, R32, RZ ;  /* 0x000000202d267210 */ /* 0x000fe20007f5e0ff */
[----:B------:R-:W-:Y:S02]  /*0800*/  IMAD.X R35, RZ, RZ, R29, P0 ;  /* 0x000000ffff237224 */ /* 0x000fe400000e061d */
[----:B------:R-:W5:Y:S01]  /*0810*/  LDG.E.64 R24, desc[UR10][R24.64] ;  /* 0x0000000a18187981 */ /* 0x000f62000c1e1b00 */
[----:B------:R-:W-:Y:S01]  /*0820*/  IMAD.X R37, RZ, RZ, R31, P1 ;  /* 0x000000ffff257224 */ /* 0x000fe200008e061f */
[----:B------:R-:W-:Y:S02]  /*0830*/  IADD3.X R39, PT, PT, RZ, R33, RZ, P2, !PT ;  /* 0x00000021ff277210 */ /* 0x000fe400017fe4ff */
[----:B------:R-:W5:Y:S04]  /*0840*/  LDG.E.64 R26, desc[UR10][R26.64] ;  /* 0x0000000a1a1a7981 */ /* 0x000f68000c1e1b00 */
[----:B------:R-:W5:Y:S04]  /*0850*/  LDG.E.64 R28, desc[UR10][R28.64] ;  /* 0x0000000a1c1c7981 */ /* 0x000f68000c1e1b00 */
[----:B------:R-:W5:Y:S04]  /*0860*/  LDG.E.64 R30, desc[UR10][R30.64] ;  /* 0x0000000a1e1e7981 */ /* 0x000f68000c1e1b00 */
[----:B------:R-:W5:Y:S04]  /*0870*/  LDG.E.64 R32, desc[UR10][R32.64] ;  /* 0x0000000a20207981 */ /* 0x000f68000c1e1b00 */
[----:B------:R-:W5:Y:S04]  /*0880*/  LDG.E.64 R34, desc[UR10][R34.64] ;  /* 0x0000000a22227981 */ /* 0x000f68000c1e1b00 */
[----:B------:R-:W5:Y:S04]  /*0890*/  LDG.E.64 R36, desc[UR10][R36.64] ;  /* 0x0000000a24247981 */ /* 0x000f68000c1e1b00 */
[----:B------:R-:W5:Y:S01]  /*08a0*/  LDG.E.64 R38, desc[UR10][R38.64] ;  /* 0x0000000a26267981 */ /* 0x000f62000c1e1b00 */
[C---:B------:R-:W-:Y:S01]  /*08b0*/  IMAD R15, R13.reuse, 0x8, R12 ;  /* 0x000000080d0f7824 */ /* 0x040fe200078e020c */
[C---:B------:R-:W-:Y:S01]  /*08c0*/  LEA R43, R13.reuse, R8, 0x3 ;  /* 0x000000080d2b7211 */ /* 0x040fe200078e18ff */
[----:B------:R-:W-:-:S02]  /*08d0*/  IMAD R41, R13, 0x8, R14 ;  /* 0x000000080d297824 */ /* 0x000fc400078e020e */
[--C-:B------:R-:W-:Y:S01]  /*08e0*/  IMAD.IADD R40, R15, 0x1, R45.reuse ;  /* 0x000000010f287824 */ /* 0x100fe200078e022d */
[----:B------:R-:W-:Y:S01]  /*08f0*/  IADD3 R44, PT, PT, R43, R45, RZ ;  /* 0x0000002d2b2c7210 */ /* 0x000fe20007ffe0ff */
[----:B------:R-:W-:Y:S02]  /*0900*/  IMAD.IADD R42, R41, 0x1, R45 ;  /* 0x00000001292a7824 */ /* 0x000fe400078e022d */
[----:B------:R-:W-:Y:S02]  /*0910*/  IMAD.IADD R46, R45, 0x1, R40 ;  /* 0x000000012d2e7824 */ /* 0x000fe400078e0228 */
[----:B------:R-:W-:-:S05]  /*0920*/  IMAD R13, R4, 0x4, R13 ;  /* 0x00000004040d7824 */ /* 0x000fca00078e020d */
[----:B------:R-:W-:Y:S01]  /*0930*/  ISETP.GE.AND P0, PT, R13, R71, PT ;  /* 0x000000470d00720c */ /* 0x000fe20003f06270 */
[----:B---3--:R0:W-:Y:S04]  /*0940*/  STS.64 [R15], R16 ;  /* 0x000000100f007388 */ /* 0x0081e80000000a00 */
[----:B--2---:R1:W-:Y:S01]  /*0950*/  STS.64 [R41], R18 ;  /* 0x0000001229007388 */ /* 0x0043e20000000a00 */
[C---:B0-----:R-:W-:Y:S01]  /*0960*/  IMAD.IADD R15, R45.reuse, 0x1, R42 ;  /* 0x000000012d0f7824 */ /* 0x041fe200078e022a */
[C---:B------:R-:W-:Y:S01]  /*0970*/  IADD3 R16, PT, PT, R45.reuse, R44, RZ ;  /* 0x0000002c2d107210 */ /* 0x040fe20007ffe0ff */
[C---:B------:R-:W-:Y:S01]  /*0980*/  IMAD.IADD R17, R45.reuse, 0x1, R46 ;  /* 0x000000012d117824 */ /* 0x040fe200078e022e */
[----:B----4-:R0:W-:Y:S04]  /*0990*/  STS.64 [R43], R20 ;  /* 0x000000142b007388 */ /* 0x0101e80000000a00 */
[----:B-----5:R0:W-:Y:S01]  /*09a0*/  STS.64 [R40], R22 ;  /* 0x0000001628007388 */ /* 0x0201e20000000a00 */
[----:B-1----:R-:W-:-:S03]  /*09b0*/  IMAD.IADD R19, R45, 0x1, R15 ;  /* 0x000000012d137824 */ /* 0x002fc600078e020f */
[----:B------:R0:W-:Y:S01]  /*09c0*/  STS.64 [R42], R24 ;  /* 0x000000182a007388 */ /* 0x0001e20000000a00 */
[----:B------:R-:W-:-:S03]  /*09d0*/  IADD3 R41, PT, PT, R45, R16, RZ ;  /* 0x000000102d297210 */ /* 0x000fc60007ffe0ff */
[----:B------:R0:W-:Y:S04]  /*09e0*/  STS.64 [R44], R26 ;  /* 0x0000001a2c007388 */ /* 0x0001e80000000a00 */
[----:B------:R0:W-:Y:S04]  /*09f0*/  STS.64 [R46], R28 ;  /* 0x0000001c2e007388 */ /* 0x0001e80000000a00 */
[----:B------:R0:W-:Y:S04]  /*0a00*/  STS.64 [R15], R30 ;  /* 0x0000001e0f007388 */ /* 0x0001e80000000a00 */
[----:B------:R0:W-:Y:S04]  /*0a10*/  STS.64 [R16], R32 ;  /* 0x0000002010007388 */ /* 0x0001e80000000a00 */
[----:B------:R0:W-:Y:S04]  /*0a20*/  STS.64 [R17], R34 ;  /* 0x0000002211007388 */ /* 0x0001e80000000a00 */
[----:B------:R0:W-:Y:S04]  /*0a30*/  STS.64 [R19], R36 ;  /* 0x0000002413007388 */ /* 0x0001e80000000a00 */
[----:B------:R0:W-:Y:S01]  /*0a40*/  STS.64 [R41], R38 ;  /* 0x0000002629007388 */ /* 0x0001e20000000a00 */
[----:B------:R-:W-:Y:S05]  /*0a50*/  @!P0 BRA `(.L_x_7) ;  /* 0xfffffffc00008947 */ /* 0x000fea000383ffff */
.L_x_3:
[----:B------:R-:W-:Y:S05]  /*0a60*/  BSYNC.RECONVERGENT B1 ;  /* 0x0000000000017941 */ /* 0x000fea0003800200 */
.L_x_2:
[----:B------:R-:W2:Y:S01]  /*0a70*/  S2R R13, SR_SWINHI ;  /* 0x00000000000d7919 */ /* 0x000ea20000002f00 */
[----:B------:R-:W-:Y:S02]  /*0a80*/  ISETP.GE.AND P0, PT, R3, R6, PT ;  /* 0x000000060300720c */ /* 0x000fe40003f06270 */
[----:B------:R-:W-:Y:S02]  /*0a90*/  MOV R68, R12 ;  /* 0x0000000c00447202 */ /* 0x000fe40000000f00 */
[----:B--2---:R-:W-:-:S03]  /*0aa0*/  MOV R69, R13 ;  /* 0x0000000d00457202 */ /* 0x004fc60000000f00 */
[----:B------:R-:W-:-:S04]  /*0ab0*/  IMAD.WIDE R74, R71, 0x8, R68 ;  /* 0x00000008474a7825 */ /* 0x000fc800078e0244 */
[----:B------:R-:W-:-:S04]  /*0ac0*/  IMAD.WIDE R72, R71, 0x8, R74 ;  /* 0x0000000847487825 */ /* 0x000fc800078e024a */
[----:B------:R-:W-:-:S04]  /*0ad0*/  IMAD.WIDE R70, R71, 0x8, R72 ;  /* 0x0000000847467825 */ /* 0x000fc800078e0248 */
[----:B------:R-:W-:Y:S01]  /*0ae0*/  IMAD.WIDE R66, R6, 0x4, R70 ;  /* 0x0000000406427825 */ /* 0x000fe200078e0246 */
[----:B------:R-:W-:Y:S06]  /*0af0*/  @P0 BRA `(.L_x_8) ;  /* 0x0000000400ec0947 */ /* 0x000fec0003800000 */
[----:B-1----:R-:W1:Y:S01]  /*0b00*/  I2F.U32.RP R18, R4 ;  /* 0x0000000400127306 */ /* 0x002e620000209000 */
[C-C-:B0-----:R-:W-:Y:S01]  /*0b10*/  IMAD.IADD R17, R4.reuse, 0x1, R3.reuse ;  /* 0x0000000104117824 */ /* 0x141fe200078e0203 */
[----:B------:R-:W-:Y:S01]  /*0b20*/  ISETP.NE.U32.AND P2, PT, R4, RZ, PT ;  /* 0x000000ff0400720c */ /* 0x000fe20003f45070 */
[----:B------:R-:W-:Y:S01]  /*0b30*/  BSSY.RECONVERGENT B1, `(.L_x_9) ;  /* 0x0000035000017945 */ /* 0x000fe20003800200 */
[----:B------:R-:W-:Y:S02]  /*0b40*/  IMAD.MOV.U32 R25, RZ, RZ, R3 ;  /* 0x000000ffff197224 */ /* 0x000fe400078e0003 */
[----:B------:R-:W-:Y:S02]  /*0b50*/  ISETP.GE.U32.AND P0, PT, R17, R6, PT ;  /* 0x000000061100720c */ /* 0x000fe40003f06070 */
[----:B------:R-:W-:Y:S02]  /*0b60*/  VIMNMX.U32 R13, PT, PT, R6, R17, !PT ;  /* 0x00000011060d7248 */ /* 0x000fe40007fe0000 */
[----:B------:R-:W-:-:S04]  /*0b70*/  SEL R16, RZ, 0x1, P0 ;  /* 0x00000001ff107807 */ /* 0x000fc80000000000 */
[----:B------:R-:W-:Y:S01]  /*0b80*/  IADD3 R13, PT, PT, R13, -R17, -R16 ;  /* 0x800000110d0d7210 */ /* 0x000fe20007ffe810 */
[----:B-1----:R-:W0:Y:S02]  /*0b90*/  MUFU.RCP R18, R18 ;  /* 0x0000001200127308 */ /* 0x002e240000001000 */
[----:B0-----:R-:W-:-:S06]  /*0ba0*/  VIADD R14, R18, 0xffffffe ;  /* 0x0ffffffe120e7836 */ /* 0x001fcc0000000000 */
[----:B------:R0:W1:Y:S02]  /*0bb0*/  F2I.FTZ.U32.TRUNC.NTZ R15, R14 ;  /* 0x0000000e000f7305 */ /* 0x000064000021f000 */
[----:B0-----:R-:W-:Y:S01]  /*0bc0*/  IMAD.MOV.U32 R14, RZ, RZ, RZ ;  /* 0x000000ffff0e7224 */ /* 0x001fe200078e00ff */
[----:B-1----:R-:W-:-:S05]  /*0bd0*/  IADD3 R19, PT, PT, RZ, -R15, RZ ;  /* 0x8000000fff137210 */ /* 0x002fca0007ffe0ff */
[----:B------:R-:W-:-:S04]  /*0be0*/  IMAD R19, R19, R4, RZ ;  /* 0x0000000413137224 */ /* 0x000fc800078e02ff */
[----:B------:R-:W-:-:S06]  /*0bf0*/  IMAD.HI.U32 R18, R15, R19, R14 ;  /* 0x000000130f127227 */ /* 0x000fcc00078e000e */
[----:B------:R-:W-:-:S05]  /*0c00*/  IMAD.HI.U32 R15, R18, R13, RZ ;  /* 0x0000000d120f7227 */ /* 0x000fca00078e00ff */
[----:B------:R-:W-:-:S05]  /*0c10*/  IADD3 R14, PT, PT, -R15, RZ, RZ ;  /* 0x000000ff0f0e7210 */ /* 0x000fca0007ffe1ff */
[----:B------:R-:W-:-:S05]  /*0c20*/  IMAD R13, R4, R14, R13 ;  /* 0x0000000e040d7224 */ /* 0x000fca00078e020d */
[----:B------:R-:W-:-:S13]  /*0c30*/  ISETP.GE.U32.AND P0, PT, R13, R4, PT ;  /* 0x000000040d00720c */ /* 0x000fda0003f06070 */
[----:B------:R-:W-:Y:S02]  /*0c40*/  @P0 IMAD.IADD R13, R13, 0x1, -R4 ;  /* 0x000000010d0d0824 */ /* 0x000fe400078e0a04 */
[----:B------:R-:W-:-:S03]  /*0c50*/  @P0 VIADD R15, R15, 0x1 ;  /* 0x000000010f0f0836 */ /* 0x000fc60000000000 */
[----:B------:R-:W-:-:S13]  /*0c60*/  ISETP.GE.U32.AND P1, PT, R13, R4, PT ;  /* 0x000000040d00720c */ /* 0x000fda0003f26070 */
[----:B------:R-:W-:Y:S02]  /*0c70*/  @P1 IADD3 R15, PT, PT, R15, 0x1, RZ ;  /* 0x000000010f0f1810 */ /* 0x000fe40007ffe0ff */
[----:B------:R-:W-:-:S05]  /*0c80*/  @!P2 LOP3.LUT R15, RZ, R4, RZ, 0x33, !PT ;  /* 0x00000004ff0fa212 */ /* 0x000fca00078e33ff */
[----:B------:R-:W-:-:S05]  /*0c90*/  IMAD.IADD R15, R16, 0x1, R15 ;  /* 0x00000001100f7824 */ /* 0x000fca00078e020f */
[C---:B------:R-:W-:Y:S02]  /*0ca0*/  LOP3.LUT R13, R15.reuse, 0x3, RZ, 0xc0, !PT ;  /* 0x000000030f0d7812 */ /* 0x040fe400078ec0ff */
[----:B------:R-:W-:Y:S02]  /*0cb0*/  ISETP.GE.U32.AND P1, PT, R15, 0x3, PT ;  /* 0x000000030f00780c */ /* 0x000fe40003f26070 */
[----:B------:R-:W-:-:S13]  /*0cc0*/  ISETP.NE.AND P0, PT, R13, 0x3, PT ;  /* 0x000000030d00780c */ /* 0x000fda0003f05270 */
[----:B------:R-:W-:Y:S05]  /*0cd0*/  @!P0 BRA `(.L_x_10) ;  /* 0x0000000000688947 */ /* 0x000fea0003800000 */
[----:B------:R-:W-:Y:S01]  /*0ce0*/  IMAD R11, R11, 0x12, R3 ;  /* 0x000000120b0b7824 */ /* 0x000fe200078e0203 */
[----:B------:R-:W-:Y:S01]  /*0cf0*/  USHF.L.U32 UR4, UR9, 0x4, URZ ;  /* 0x0000000409047899 */ /* 0x000fe200080006ff */
[----:B------:R-:W-:-:S03]  /*0d00*/  VIADD R15, R15, 0x1 ;  /* 0x000000010f0f7836 */ /* 0x000fc60000000000 */
[----:B------:R-:W-:Y:S02]  /*0d10*/  SHF.L.U32 R11, R11, 0x2, RZ ;  /* 0x000000020b0b7819 */ /* 0x000fe400000006ff */
[----:B------:R-:W-:Y:S02]  /*0d20*/  LOP3.LUT R15, R15, 0x3, RZ, 0xc0, !PT ;  /* 0x000000030f0f7812 */ /* 0x000fe400078ec0ff */
[----:B------:R-:W-:Y:S01]  /*0d30*/  LEA R9, R9, -UR4, 0x4 ;  /* 0x8000000409097c11 */ /* 0x000fe2000f8e20ff */
[----:B------:R-:W-:Y:S02]  /*0d40*/  IMAD R11, R10, -0x48, R11 ;  /* 0xffffffb80a0b7824 */ /* 0x000fe400078e020b */
[----:B------:R-:W-:Y:S02]  /*0d50*/  IMAD.U32 R10, RZ, RZ, UR9 ;  /* 0x00000009ff0a7e24 */ /* 0x000fe4000f8e00ff */
[--C-:B------:R-:W-:Y:S01]  /*0d60*/  IMAD R25, R15, R4, R3.reuse ;  /* 0x000000040f197224 */ /* 0x100fe200078e0203 */
[----:B------:R-:W-:Y:S01]  /*0d70*/  IADD3 R14, PT, PT, R12, R11, RZ ;  /* 0x0000000b0c0e7210 */ /* 0x000fe20007ffe0ff */
[----:B------:R-:W-:-:S02]  /*0d80*/  IMAD R17, R10, 0x4, R3 ;  /* 0x000000040a117824 */ /* 0x000fc400078e0203 */
[----:B------:R-:W-:-:S07]  /*0d90*/  IMAD.MOV R15, RZ, RZ, -R15 ;  /* 0x000000ffff0f7224 */ /* 0x000fce00078e0a0f */
.L_x_11:
[----:B------:R-:W0:Y:S08]  /*0da0*/  LDC.64 R12, c[0x0][0x3c0] ;  /* 0x0000f000ff0c7b82 */ /* 0x000e300000000a00 */
[----:B-1----:R-:W1:Y:S01]  /*0db0*/  LDC.64 R10, c[0x0][0x3c8] ;  /* 0x0000f200ff0a7b82 */ /* 0x002e620000000a00 */
[----:B0-----:R-:W-:-:S06]  /*0dc0*/  IMAD.WIDE R12, R17, 0x4, R12 ;  /* 0x00000004110c7825 */ /* 0x001fcc00078e020c */
[----:B------:R-:W2:Y:S01]  /*0dd0*/  LDG.E R13, desc[UR10][R12.64] ;  /* 0x0000000a0c0d7981 */ /* 0x000ea2000c1e1900 */
[----:B-1----:R-:W-:-:S06]  /*0de0*/  IMAD.WIDE R10, R17, 0x4, R10 ;  /* 0x00000004110a7825 */ /* 0x002fcc00078e020a */
[----:B------:R-:W3:Y:S01]  /*0df0*/  LDG.E R10, desc[UR10][R10.64] ;  /* 0x0000000a0a0a7981 */ /* 0x000ee2000c1e1900 */
[----:B------:R-:W-:Y:S01]  /*0e00*/  IADD3 R19, PT, PT, R9, R14, RZ ;  /* 0x0000000e09137210 */ /* 0x000fe20007ffe0ff */
[----:B------:R-:W-:-:S05]  /*0e10*/  VIADD R15, R15, 0x1 ;  /* 0x000000010f0f7836 */ /* 0x000fca0000000000 */
[----:B------:R-:W-:Y:S01]  /*0e20*/  ISETP.NE.AND P0, PT, R15, RZ, PT ;  /* 0x000000ff0f00720c */ /* 0x000fe20003f05270 */
[C---:B------:R-:W-:Y:S01]  /*0e30*/  IMAD.IADD R17, R4.reuse, 0x1, R17 ;  /* 0x0000000104117824 */ /* 0x040fe200078e0211 */
[----:B--2---:R0:W-:Y:S04]  /*0e40*/  STS [R14], R13 ;  /* 0x0000000d0e007388 */ /* 0x0041e80000000800 */
[----:B---3--:R1:W-:Y:S01]  /*0e50*/  STS [R19], R10 ;  /* 0x0000000a13007388 */ /* 0x0083e20000000800 */
[----:B0-----:R-:W-:-:S06]  /*0e60*/  LEA R14, R4, R14, 0x2 ;  /* 0x0000000e040e7211 */ /* 0x001fcc00078e10ff */
[----:B------:R-:W-:Y:S05]  /*0e70*/  @P0 BRA `(.L_x_11) ;  /* 0xfffffffc00c80947 */ /* 0x000fea000383ffff */
.L_x_10:
[----:B------:R-:W-:Y:S05]  /*0e80*/  BSYNC.RECONVERGENT B1 ;  /* 0x0000000000017941 */ /* 0x000fea0003800200 */
.L_x_9:
[----:B------:R-:W-:Y:S05]  /*0e90*/  @!P1 BRA `(.L_x_8) ;  /* 0x0000000400049947 */ /* 0x000fea0003800000 */
[----:B------:R-:W-:Y:S01]  /*0ea0*/  BSSY.RECONVERGENT B1, `(.L_x_12) ;  /* 0x0000030000017945 */ /* 0x000fe20003800200 */
[----:B------:R-:W-:Y:S02]  /*0eb0*/  IMAD R24, R7, 0x18, R8 ;  /* 0x0000001807187824 */ /* 0x000fe400078e0208 */
[----:B------:R-:W-:-:S07]  /*0ec0*/  IMAD.SHL.U32 R27, R4, 0x4, RZ ;  /* 0x00000004041b7824 */ /* 0x000fce00078e00ff */
.L_x_13:
[----:B0-----:R-:W0:Y:S01]  /*0ed0*/  LDC.64 R8, c[0x0][0x3c0] ;  /* 0x0000f000ff087b82 */ /* 0x001e220000000a00 */
[----:B------:R-:W-:-:S05]  /*0ee0*/  IMAD.U32 R12, RZ, RZ, UR9 ;  /* 0x00000009ff0c7e24 */ /* 0x000fca000f8e00ff */
[----:B------:R-:W-:Y:S02]  /*0ef0*/  LEA R7, R12, R25, 0x2 ;  /* 0x000000190c077211 */ /* 0x000fe400078e10ff */
[----:B-1----:R-:W1:Y:S03]  /*0f00*/  LDC.64 R10, c[0x0][0x3c8] ;  /* 0x0000f200ff0a7b82 */ /* 0x002e660000000a00 */
[----:B0-----:R-:W-:-:S03]  /*0f10*/  IMAD.WIDE R8, R7, 0x4, R8 ;  /* 0x0000000407087825 */ /* 0x001fc600078e0208 */
[----:B------:R-:W-:-:S03]  /*0f20*/  IADD3 R12, P0, PT, R8, R27, RZ ;  /* 0x0000001b080c7210 */ /* 0x000fc60007f1e0ff */
[----:B------:R0:W2:Y:S01]  /*0f30*/  LDG.E R8, desc[UR10][R8.64] ;  /* 0x0000000a08087981 */ /* 0x0000a2000c1e1900 */
[----:B-1----:R-:W-:Y:S01]  /*0f40*/  IMAD.WIDE R10, R7, 0x4, R10 ;  /* 0x00000004070a7825 */ /* 0x002fe200078e020a */
[----:B------:R-:W-:-:S03]  /*0f50*/  IADD3 R16, P1, PT, R27, R12, RZ ;  /* 0x0000000c1b107210 */ /* 0x000fc60007f3e0ff */
[----:B------:R-:W-:Y:S01]  /*0f60*/  IMAD.X R13, RZ, RZ, R9, P0 ;  /* 0x000000ffff0d7224 */ /* 0x000fe200000e0609 */
[----:B------:R-:W-:Y:S02]  /*0f70*/  IADD3 R14, P0, PT, R10, R27, RZ ;  /* 0x0000001b0a0e7210 */ /* 0x000fe40007f1e0ff */
[----:B------:R1:W3:Y:S02]  /*0f80*/  LDG.E R10, desc[UR10][R10.64] ;  /* 0x0000000a0a0a7981 */ /* 0x0002e4000c1e1900 */
[----:B------:R-:W-:Y:S02]  /*0f90*/  IADD3.X R15, PT, PT, RZ, R11, RZ, P0, !PT ;  /* 0x0000000bff0f7210 */ /* 0x000fe400007fe4ff */
[C---:B------:R-:W-:Y:S01]  /*0fa0*/  IADD3 R18, P0, PT, R27.reuse, R14, RZ ;  /* 0x0000000e1b127210 */ /* 0x040fe20007f1e0ff */
[----:B------:R-:W-:Y:S01]  /*0fb0*/  IMAD.X R17, RZ, RZ, R13, P1 ;  /* 0x000000ffff117224 */ /* 0x000fe200008e060d */
[C---:B------:R-:W-:Y:S01]  /*0fc0*/  IADD3 R20, P1, PT, R27.reuse, R16, RZ ;  /* 0x000000101b147210 */ /* 0x040fe20007f3e0ff */
[----:B------:R-:W4:Y:S02]  /*0fd0*/  LDG.E R12, desc[UR10][R12.64] ;  /* 0x0000000a0c0c7981 */ /* 0x000f24000c1e1900 */
[----:B------:R-:W-:Y:S01]  /*0fe0*/  IMAD.X R19, RZ, RZ, R15, P0 ;  /* 0x000000ffff137224 */ /* 0x000fe200000e060f */
[----:B------:R-:W-:Y:S01]  /*0ff0*/  IADD3 R22, P0, PT, R27, R18, RZ ;  /* 0x000000121b167210 */ /* 0x000fe20007f1e0ff */
[----:B------:R-:W-:Y:S01]  /*1000*/  IMAD.X R21, RZ, RZ, R17, P1 ;  /* 0x000000ffff157224 */ /* 0x000fe200008e0611 */
[----:B------:R-:W5:Y:S02]  /*1010*/  LDG.E R14, desc[UR10][R14.64] ;  /* 0x0000000a0e0e7981 */ /* 0x000f64000c1e1900 */
[----:B------:R-:W-:-:S02]  /*1020*/  IADD3.X R23, PT, PT, RZ, R19, RZ, P0, !PT ;  /* 0x00000013ff177210 */ /* 0x000fc400007fe4ff */
[----:B------:R1:W5:Y:S04]  /*1030*/  LDG.E R16, desc[UR10][R16.64] ;  /* 0x0000000a10107981 */ /* 0x000368000c1e1900 */
[----:B------:R-:W5:Y:S04]  /*1040*/  LDG.E R18, desc[UR10][R18.64] ;  /* 0x0000000a12127981 */ /* 0x000f68000c1e1900 */
[----:B------:R-:W5:Y:S04]  /*1050*/  LDG.E R20, desc[UR10][R20.64] ;  /* 0x0000000a14147981 */ /* 0x000f68000c1e1900 */
[----:B------:R-:W5:Y:S01]  /*1060*/  LDG.E R22, desc[UR10][R22.64] ;  /* 0x0000000a16167981 */ /* 0x000f62000c1e1900 */
[----:B------:R-:W-:-:S04]  /*1070*/  IMAD R7, R25, 0x4, R24 ;  /* 0x0000000419077824 */ /* 0x000fc800078e0218 */
[----:B------:R-:W-:-:S04]  /*1080*/  IMAD.IADD R26, R7, 0x1, R27 ;  /* 0x00000001071a7824 */ /* 0x000fc800078e021b */
[--C-:B------:R-:W-:Y:S01]  /*1090*/  IMAD.IADD R28, R27, 0x1, R26.reuse ;  /* 0x000000011b1c7824 */ /* 0x100fe200078e021a */
[C---:B0-----:R-:W-:Y:S01]  /*10a0*/  LEA R9, R5.reuse, R7, 0x4 ;  /* 0x0000000705097211 */ /* 0x041fe200078e20ff */
[----:B-1----:R-:W-:-:S03]  /*10b0*/  IMAD R11, R5, 0x10, R26 ;  /* 0x00000010050b7824 */ /* 0x002fc600078e021a */
[----:B------:R-:W-:Y:S01]  /*10c0*/  IADD3 R17, PT, PT, R27, R28, RZ ;  /* 0x0000001c1b117210 */ /* 0x000fe20007ffe0ff */
[----:B------:R-:W-:-:S04]  /*10d0*/  IMAD R13, R5, 0x10, R28 ;  /* 0x00000010050d7824 */ /* 0x000fc800078e021c */
[----:B------:R-:W-:Y:S01]  /*10e0*/  IMAD R15, R5, 0x10, R17 ;  /* 0x00000010050f7824 */ /* 0x000fe200078e0211 */
[----:B------:R-:W-:-:S04]  /*10f0*/  IADD3 R25, PT, PT, R27, R25, RZ ;  /* 0x000000191b197210 */ /* 0x000fc80007ffe0ff */
[----:B------:R-:W-:Y:S01]  /*1100*/  ISETP.GE.AND P0, PT, R25, R6, PT ;  /* 0x000000061900720c */ /* 0x000fe20003f06270 */
[----:B--2---:R0:W-:Y:S04]  /*1110*/  STS [R7], R8 ;  /* 0x0000000807007388 */ /* 0x0041e80000000800 */
[----:B---3--:R0:W-:Y:S04]  /*1120*/  STS [R9], R10 ;  /* 0x0000000a09007388 */ /* 0x0081e80000000800 */
[----:B----4-:R0:W-:Y:S04]  /*1130*/  STS [R26], R12 ;  /* 0x0000000c1a007388 */ /* 0x0101e80000000800 */
[----:B-----5:R0:W-:Y:S04]  /*1140*/  STS [R11], R14 ;  /* 0x0000000e0b007388 */ /* 0x0201e80000000800 */
[----:B------:R0:W-:Y:S04]  /*1150*/  STS [R28], R16 ;  /* 0x000000101c007388 */ /* 0x0001e80000000800 */
[----:B------:R0:W-:Y:S04]  /*1160*/  STS [R13], R18 ;  /* 0x000000120d007388 */ /* 0x0001e80000000800 */
[----:B------:R0:W-:Y:S04]  /*1170*/  STS [R17], R20 ;  /* 0x0000001411007388 */ /* 0x0001e80000000800 */
[----:B------:R0:W-:Y:S01]  /*1180*/  STS [R15], R22 ;  /* 0x000000160f007388 */ /* 0x0001e20000000800 */
[----:B------:R-:W-:Y:S05]  /*1190*/  @!P0 BRA `(.L_x_13) ;  /* 0xfffffffc004c8947 */ /* 0x000fea000383ffff */
[----:B------:R-:W-:Y:S05]  /*11a0*/  BSYNC.RECONVERGENT B1 ;  /* 0x0000000000017941 */ /* 0x000fea0003800200 */
.L_x_12:
[----:B------:R-:W-:Y:S05]  /*11b0*/  BRA `(.L_x_8) ;  /* 0x00000000003c7947 */ /* 0x000fea0003800000 */
.L_x_1:
[----:B------:R-:W0:Y:S01]  /*11c0*/  LDC.64 R68, c[0x0][0x3a8] ;  /* 0x0000ea00ff447b82 */ /* 0x000e220000000a00 */
[----:B------:R-:W1:Y:S01]  /*11d0*/  LDCU.128 UR4, c[0x0][0x3c0] ;  /* 0x00007800ff0477ac */ /* 0x000e620008000c00 */
[----:B------:R-:W-:Y:S01]  /*11e0*/  IMAD R5, R10, 0x3, RZ ;  /* 0x000000030a057824 */ /* 0x000fe200078e02ff */
[----:B------:R-:W-:-:S05]  /*11f0*/  USHF.L.U32 UR8, UR9, 0x2, URZ ;  /* 0x0000000209087899 */ /* 0x000fca00080006ff */
[----:B------:R-:W2:Y:S08]  /*1200*/  LDC.64 R74, c[0x0][0x3b0] ;  /* 0x0000ec00ff4a7b82 */ /* 0x000eb00000000a00 */
[----:B------:R-:W3:Y:S01]  /*1210*/  LDC.64 R72, c[0x0][0x3b8] ;  /* 0x0000ee00ff487b82 */ /* 0x000ee20000000a00 */
[----:B-1----:R-:W-:Y:S02]  /*1220*/  UIMAD.WIDE UR4, UR8, 0x4, UR4 ;  /* 0x00000004080478a5 */ /* 0x002fe4000f8e0204 */
[----:B------:R-:W-:Y:S01]  /*1230*/  UIMAD.WIDE UR6, UR8, 0x4, UR6 ;  /* 0x00000004080678a5 */ /* 0x000fe2000f8e0206 */
[----:B0-----:R-:W-:-:S05]  /*1240*/  IMAD.WIDE R68, R5, 0x8, R68 ;  /* 0x0000000805447825 */ /* 0x001fca00078e0244 */
[----:B------:R-:W-:Y:S01]  /*1250*/  MOV R66, UR6 ;  /* 0x0000000600427c02 */ /* 0x000fe20008000f00 */
[----:B------:R-:W-:Y:S02]  /*1260*/  IMAD.U32 R70, RZ, RZ, UR4 ;  /* 0x00000004ff467e24 */ /* 0x000fe4000f8e00ff */
[----:B------:R-:W-:Y:S02]  /*1270*/  IMAD.U32 R71, RZ, RZ, UR5 ;  /* 0x00000005ff477e24 */ /* 0x000fe4000f8e00ff */
[----:B--2---:R-:W-:-:S04]  /*1280*/  IMAD.WIDE R74, R5, 0x8, R74 ;  /* 0x00000008054a7825 */ /* 0x004fc800078e024a */
[----:B------:R-:W-:Y:S02]  /*1290*/  IMAD.U32 R67, RZ, RZ, UR7 ;  /* 0x00000007ff437e24 */ /* 0x000fe4000f8e00ff */
[----:B---3--:R-:W-:-:S07]  /*12a0*/  IMAD.WIDE R72, R5, 0x8, R72 ;  /* 0x0000000805487825 */ /* 0x008fce00078e0248 */
.L_x_8:
[----:B------:R-:W-:Y:S05]  /*12b0*/  BSYNC.RECONVERGENT B0 ;  /* 0x0000000000007941 */ /* 0x000fea0003800200 */
.L_x_0:
[----:B0-----:R-:W0:Y:S08]  /*12c0*/  LDC.64 R8, c[0x0][0x3f0] ;  /* 0x0000fc00ff087b82 */ /* 0x001e300000000a00 */
[----:B------:R-:W2:Y:S01]  /*12d0*/  LDC.64 R6, c[0x0][0x430] ;  /* 0x00010c00ff067b82 */ /* 0x000ea20000000a00 */
[----:B0-----:R-:W-:-:S07]  /*12e0*/  IMAD.WIDE.U32 R8, R0, 0x4, R8 ;  /* 0x0000000400087825 */ /* 0x001fce00078e0008 */
[----:B------:R-:W-:Y:S01]  /*12f0*/  BAR.SYNC.DEFER_BLOCKING 0x0 ;  /* 0x0000000000007b1d */ /* 0x000fe20000010000 */
[----:B--2---:R-:W-:-:S05]  /*1300*/  IMAD.WIDE R6, R2, 0x4, R6 ;  /* 0x0000000402067825 */ /* 0x004fca00078e0206 */
[----:B------:R-:W2:Y:S04]  /*1310*/  LDG.E R8, desc[UR10][R8.64] ;  /* 0x0000000a08087981 */ /* 0x000ea8000c1e1900 */
[----:B------:R-:W3:Y:S04]  /*1320*/  LDG.E R0, desc[UR10][R6.64+0x4] ;  /* 0x0000040a06007981 */ /* 0x000ee8000c1e1900 */
[----:B------:R-:W3:Y:S01]  /*1330*/  LDG.E R5, desc[UR10][R6.64] ;  /* 0x0000000a06057981 */ /* 0x000ee2000c1e1900 */
[----:B--2---:R-:W-:Y:S02]  /*1340*/  IMAD R4, R8, R4, R3 ;  /* 0x0000000408047224 */ /* 0x004fe400078e0203 */
[----:B---3--:R-:W-:-:S05]  /*1350*/  IMAD.IADD R0, R0, 0x1, -R5 ;  /* 0x0000000100007824 */ /* 0x008fca00078e0a05 */
[----:B------:R-:W-:-:S13]  /*1360*/  ISETP.GE.AND P0, PT, R4, R0, PT ;  /* 0x000000000400720c */ /* 0x000fda0003f06270 */
[----:B------:R-:W-:Y:S05]  /*1370*/  @P0 EXIT ;  /* 0x000000000000094d */ /* 0x000fea0003800000 */
[----:B------:R-:W0:Y:S01]  /*1380*/  LDC.64 R2, c[0x0][0x438] ;  /* 0x00010e00ff027b82 */ /* 0x000e220000000a00 */
[----:B------:R-:W-:-:S07]  /*1390*/  IADD3 R5, PT, PT, R5, R4, RZ ;  /* 0x0000000405057210 */ /* 0x000fce0007ffe0ff */
[----:B-1----:R-:W1:Y:S08]  /*13a0*/  LDC.64 R10, c[0x0][0x440] ;  /* 0x00011000ff0a7b82 */ /* 0x002e700000000a00 */
[----:B------:R-:W2:Y:S08]  /*13b0*/  LDC.64 R64, c[0x0][0x420] ;  /* 0x00010800ff407b82 */ /* 0x000eb00000000a00 */
[----:B------:R-:W3:Y:S01]  /*13c0*/  LDC.64 R6, c[0x0][0x400] ;  /* 0x00010000ff067b82 */ /* 0x000ee20000000a00 */
[----:B0-----:R-:W-:-:S07]  /*13d0*/  IMAD.WIDE R2, R5, 0x4, R2 ;  /* 0x0000000405027825 */ /* 0x001fce00078e0202 */
[----:B------:R-:W0:Y:S01]  /*13e0*/  LDC.64 R56, c[0x0][0x458] ;  /* 0x00011600ff387b82 */ /* 0x000e220000000a00 */
[----:B------:R4:W2:Y:S07]  /*13f0*/  LDG.E R8, desc[UR10][R2.64] ;  /* 0x0000000a02087981 */ /* 0x0008ae000c1e1900 */
[----:B------:R-:W0:Y:S08]  /*1400*/  LDC.64 R12, c[0x0][0x408] ;  /* 0x00010200ff0c7b82 */ /* 0x000e300000000a00 */
[----:B------:R-:W0:Y:S08]  /*1410*/  LDC.64 R18, c[0x0][0x410] ;  /* 0x00010400ff127b82 */ /* 0x000e300000000a00 */
[----:B------:R-:W0:Y:S01]  /*1420*/  LDC.64 R54, c[0x0][0x418] ;  /* 0x00010600ff367b82 */ /* 0x000e220000000a00 */
[----:B------:R-:W-:Y:S01]  /*1430*/  UIADD3 UR6, UPT, UPT, UR14, 0x18, URZ ;  /* 0x000000180e067890 */ /* 0x000fe2000fffe0ff */
[----:B------:R-:W0:Y:S06]  /*1440*/  LDCU.64 UR12, c[0x0][0x468] ;  /* 0x00008d00ff0c77ac */ /* 0x000e2c0008000a00 */
[----:B------:R-:W2:Y:S08]  /*1450*/  LDC.64 R4, c[0x0][0x3f8] ;  /* 0x0000fe00ff047b82 */ /* 0x000eb00000000a00 */
[----:B----4-:R-:W0:Y:S01]  /*1460*/  LDC.64 R2, c[0x0][0x450] ;  /* 0x00011400ff027b82 */ /* 0x010e220000000a00 */
[----:B--2---:R-:W-:-:S05]  /*1470*/  IMAD.WIDE R4, R8, 0x4, R4 ;  /* 0x0000000408047825 */ /* 0x004fca00078e0204 */
[----:B------:R-:W2:Y:S01]  /*1480*/  LDG.E R9, desc[UR10][R4.64] ;  /* 0x0000000a04097981 */ /* 0x000ea2000c1e1900 */
[C---:B------:R-:W-:Y:S02]  /*1490*/  IMAD R15, R8.reuse, 0x3, RZ ;  /* 0x00000003080f7824 */ /* 0x040fe400078e02ff */
[----:B-1----:R-:W-:-:S04]  /*14a0*/  IMAD.WIDE R10, R8, 0x4, R10 ;  /* 0x00000004080a7825 */ /* 0x002fc800078e020a */
[----:B------:R-:W-:Y:S02]  /*14b0*/  IMAD.WIDE R64, R8, 0x8, R64 ;  /* 0x0000000808407825 */ /* 0x000fe400078e0240 */
[----:B------:R1:W5:Y:S02]  /*14c0*/  LDG.E R10, desc[UR10][R10.64] ;  /* 0x0000000a0a0a7981 */ /* 0x000364000c1e1900 */
[C---:B---3--:R-:W-:Y:S02]  /*14d0*/  IMAD.WIDE R6, R15.reuse, 0x8, R6 ;  /* 0x000000080f067825 */ /* 0x048fe400078e0206 */
[----:B------:R-:W5:Y:S04]  /*14e0*/  LDG.E.64 R64, desc[UR10][R64.64] ;  /* 0x0000000a40407981 */ /* 0x000f68000c1e1b00 */
[----:B------:R1:W5:Y:S04]  /*14f0*/  LDG.E.64 R62, desc[UR10][R6.64] ;  /* 0x0000000a063e7981 */ /* 0x000368000c1e1b00 */
[----:B------:R1:W5:Y:S04]  /*1500*/  LDG.E.64 R60, desc[UR10][R6.64+0x8] ;  /* 0x0000080a063c7981 */ /* 0x000368000c1e1b00 */
[----:B------:R1:W5:Y:S01]  /*1510*/  LDG.E.64 R58, desc[UR10][R6.64+0x10] ;  /* 0x0000100a063a7981 */ /* 0x000362000c1e1b00 */
[----:B------:R-:W-:Y:S01]  /*1520*/  UIADD3 UR5, UPT, UPT, UR14, 0x30, URZ ;  /* 0x000000300e057890 */ /* 0x000fe2000fffe0ff */
[----:B------:R-:W-:Y:S01]  /*1530*/  BSSY.RECONVERGENT B0, `(.L_x_14) ;  /* 0x000001b000007945 */ /* 0x000fe20003800200 */
[----:B------:R-:W-:Y:S01]  /*1540*/  UIADD3 UR4, UPT, UPT, UR14, 0x48, URZ ;  /* 0x000000480e047890 */ /* 0x000fe2000fffe0ff */
[----:B0-----:R-:W-:Y:S01]  /*1550*/  DADD R56, R56, -R2 ;  /* 0x0000000038387229 */ /* 0x001fe20000000802 */
[----:B------:R-:W-:Y:S01]  /*1560*/  UIADD3 UR7, UPT, UPT, UR14, 0x60, URZ ;  /* 0x000000600e077890 */ /* 0x000fe2000fffe0ff */
[----:B------:R-:W-:-:S04]  /*1570*/  IMAD.WIDE R12, R15, 0x8, R12 ;  /* 0x000000080f0c7825 */ /* 0x000fc800078e020c */
[----:B------:R-:W-:-:S04]  /*1580*/  IMAD.WIDE R18, R15, 0x8, R18 ;  /* 0x000000080f127825 */ /* 0x000fc800078e0212 */
[----:B------:R-:W-:Y:S01]  /*1590*/  IMAD.WIDE R54, R15, 0x8, R54 ;  /* 0x000000080f367825 */ /* 0x000fe200078e0236 */
[----:B--2---:R-:W-:-:S13]  /*15a0*/  ISETP.GE.AND P0, PT, R9, 0x1, PT ;  /* 0x000000010900780c */ /* 0x004fda0003f06270 */
[----:B-1----:R-:W-:Y:S05]  /*15b0*/  @!P0 BRA `(.L_x_15) ;  /* 0x0000000000488947 */ /* 0x002fea0003800000 */
[----:B------:R-:W2:Y:S04]  /*15c0*/  LDG.E.64 R4, desc[UR10][R12.64] ;  /* 0x0000000a0c047981 */ /* 0x000ea8000c1e1b00 */
[----:B------:R-:W2:Y:S04]  /*15d0*/  LDG.E.64 R6, desc[UR10][R12.64+0x8] ;  /* 0x0000080a0c067981 */ /* 0x000ea8000c1e1b00 */
[----:B------:R-:W3:Y:S01]  /*15e0*/  LDG.E.64 R2, desc[UR10][R12.64+0x10] ;  /* 0x0000100a0c027981 */ /* 0x000ee2000c1e1b00 */
[----:B------:R-:W-:-:S03]  /*15f0*/  ISETP.NE.AND P0, PT, R9, 0x1, PT ;  /* 0x000000010900780c */ /* 0x000fc60003f05270 */
[----:B--2---:R0:W-:Y:S04]  /*1600*/  STL.128 [R1], R4 ;  /* 0x0000000401007387 */ /* 0x0041e80000100c00 */
[----:B---3--:R0:W-:Y:S06]  /*1610*/  STL.64 [R1+0x10], R2 ;  /* 0x0000100201007387 */ /* 0x0081ec0000100a00 */
[----:B------:R-:W-:Y:S05]  /*1620*/  @!P0 BRA `(.L_x_15) ;  /* 0x00000000002c8947 */ /* 0x000fea0003800000 */
[----:B------:R-:W-:Y:S01]  /*1630*/  ISETP.GE.U32.AND P0, PT, R9, 0x3, PT ;  /* 0x000000030900780c */ /* 0x000fe20003f06070 */
[----:B0-----:R-:W2:Y:S04]  /*1640*/  LDG.E.64 R2, desc[UR10][R18.64] ;  /* 0x0000000a12027981 */ /* 0x001ea8000c1e1b00 */
[----:B------:R-:W3:Y:S04]  /*1650*/  LDG.E.64 R4, desc[UR10][R18.64+0x8] ;  /* 0x0000080a12047981 */ /* 0x000ee8000c1e1b00 */
[----:B------:R-:W3:Y:S04]  /*1660*/  LDG.E.64 R6, desc[UR10][R18.64+0x10] ;  /* 0x0000100a12067981 */ /* 0x000ee8000c1e1b00 */
[----:B------:R-:W4:Y:S04]  /*1670*/  @P0 LDG.E.64 R12, desc[UR10][R54.64] ;  /* 0x0000000a360c0981 */ /* 0x000f28000c1e1b00 */
[----:B------:R-:W4:Y:S04]  /*1680*/  @P0 LDG.E.64 R14, desc[UR10][R54.64+0x8] ;  /* 0x0000080a360e0981 */ /* 0x000f28000c1e1b00 */
[----:B------:R-:W4:Y:S04]  /*1690*/  @P0 LDG.E.64 R16, desc[UR10][R54.64+0x10] ;  /* 0x0000100a36100981 */ /* 0x000f28000c1e1b00 */
[----:B--2---:R1:W-:Y:S04]  /*16a0*/  STL.64 [R1+0x18], R2 ;  /* 0x0000180201007387 */ /* 0x0043e80000100a00 */
[----:B---3--:R1:W-:Y:S04]  /*16b0*/  STL.128 [R1+0x20], R4 ;  /* 0x0000200401007387 */ /* 0x0083e80000100c00 */
[----:B----4-:R1:W-:Y:S04]  /*16c0*/  @P0 STL.128 [R1+0x30], R12 ;  /* 0x0000300c01000387 */ /* 0x0103e80000100c00 */
[----:B------:R1:W-:Y:S02]  /*16d0*/  @P0 STL.64 [R1+0x40], R16 ;  /* 0x0000401001000387 */ /* 0x0003e40000100a00 */
.L_x_15:
[----:B------:R-:W-:Y:S05]  /*16e0*/  BSYNC.RECONVERGENT B0 ;  /* 0x0000000000007941 */ /* 0x000fea0003800200 */
.L_x_14:
[----:B------:R-:W-:Y:S01]  /*16f0*/  BSSY.RECONVERGENT B0, `(.L_x_16) ;  /* 0x00001a2000007945 */ /* 0x000fe20003800200 */
.L_x_43:
[----:B------:R-:W-:Y:S01]  /*1700*/  ISETP.NE.AND P1, PT, R9, 0x3, PT ;  /* 0x000000030900780c */ /* 0x000fe20003f25270 */
[----:B------:R-:W-:-:S12]  /*1710*/  BSSY.RECONVERGENT B1, `(.L_x_17) ;  /* 0x000001d000017945 */ /* 0x000fd80003800200 */
[----:B0-----:R-:W-:Y:S05]  /*1720*/  @!P1 BRA `(.L_x_18) ;  /* 0x0000000000589947 */ /* 0x001fea0003800000 */
[----:B------:R-:W-:-:S13]  /*1730*/  ISETP.NE.AND P0, PT, R9, 0x2, PT ;  /* 0x000000020900780c */ /* 0x000fda0003f05270 */
[----:B------:R-:W-:Y:S05]  /*1740*/  @!P0 BRA `(.L_x_19) ;  /* 0x0000000000388947 */ /* 0x000fea0003800000 */
[----:B------:R-:W-:Y:S01]  /*1750*/  ISETP.NE.AND P0, PT, R9, 0x1, PT ;  /* 0x000000010900780c */ /* 0x000fe20003f05270 */
[----:B01---5:R-:W-:Y:S01]  /*1760*/  IMAD.MOV.U32 R6, RZ, RZ, R58 ;  /* 0x000000ffff067224 */ /* 0x023fe200078e003a */
[----:B------:R-:W-:Y:S01]  /*1770*/  MOV R4, R60 ;  /* 0x0000003c00047202 */ /* 0x000fe20000000f00 */
[----:B------:R-:W-:Y:S01]  /*1780*/  IMAD.MOV.U32 R7, RZ, RZ, R59 ;  /* 0x000000ffff077224 */ /* 0x000fe200078e003b */
[----:B------:R-:W-:Y:S01]  /*1790*/  MOV R3, R63 ;  /* 0x0000003f00037202 */ /* 0x000fe20000000f00 */
[----:B------:R-:W-:Y:S02]  /*17a0*/  IMAD.MOV.U32 R5, RZ, RZ, R61 ;  /* 0x000000ffff057224 */ /* 0x000fe400078e003d */
[----:B------:R-:W-:-:S06]  /*17b0*/  IMAD.MOV.U32 R2, RZ, RZ, R62 ;  /* 0x000000ffff027224 */ /* 0x000fcc00078e003e */
[----:B------:R-:W-:Y:S05]  /*17c0*/  @P0 BRA `(.L_x_20) ;  /* 0x0000000000440947 */ /* 0x000fea0003800000 */
[----:B------:R-:W2:Y:S04]  /*17d0*/  LDL.128 R16, [R1] ;  /* 0x0000000001107983 */ /* 0x000ea80000100c00 */
[----:B------:R-:W3:Y:S01]  /*17e0*/  LDL.64 R6, [R1+0x10] ;  /* 0x0000100001067983 */ /* 0x000ee20000100a00 */
[----:B--2---:R-:W-:Y:S02]  /*17f0*/  DFMA R2, R16, 0.5, R62 ;  /* 0x3fe000001002782b */ /* 0x004fe4000000003e */
[----:B------:R-:W-:Y:S02]  /*1800*/  DFMA R4, R18, 0.5, R60 ;  /* 0x3fe000001204782b */ /* 0x000fe4000000003c */
[----:B---3--:R-:W-:Y:S01]  /*1810*/  DFMA R6, R6, 0.5, R58 ;  /* 0x3fe000000606782b */ /* 0x008fe2000000003a */
[----:B------:R-:W-:Y:S10]  /*1820*/  BRA `(.L_x_20) ;  /* 0x00000000002c7947 */ /* 0x000ff40003800000 */
.L_x_19:
[----:B01----:R-:W2:Y:S04]  /*1830*/  LDL.128 R4, [R1+0x20] ;  /* 0x0000200001047983 */ /* 0x003ea80000100c00 */
[----:B------:R-:W3:Y:S01]  /*1840*/  LDL.64 R2, [R1+0x18] ;  /* 0x0000180001027983 */ /* 0x000ee20000100a00 */
[----:B--2--5:R-:W-:Y:S02]  /*1850*/  DFMA R4, R4, 0.5, R60 ;  /* 0x3fe000000404782b */ /* 0x024fe4000000003c */
[----:B------:R-:W-:Y:S02]  /*1860*/  DFMA R6, R6, 0.5, R58 ;  /* 0x3fe000000606782b */ /* 0x000fe4000000003a */
[----:B---3--:R-:W-:Y:S01]  /*1870*/  DFMA R2, R2, 0.5, R62 ;  /* 0x3fe000000202782b */ /* 0x008fe2000000003e */
[----:B------:R-:W-:Y:S10]  /*1880*/  BRA `(.L_x_20) ;  /* 0x0000000000147947 */ /* 0x000ff40003800000 */
.L_x_18:
[----:B-1----:R-:W2:Y:S04]  /*1890*/  LDL.128 R16, [R1+0x30] ;  /* 0x0000300001107983 */ /* 0x002ea80000100c00 */
[----:B0-----:R-:W3:Y:S01]  /*18a0*/  LDL.64 R6, [R1+0x40] ;  /* 0x0000400001067983 */ /* 0x001ee20000100a00 */
[----:B--2--5:R-:W-:Y:S02]  /*18b0*/  DADD R2, R62, R16 ;  /* 0x000000003e027229 */ /* 0x024fe40000000010 */
[----:B------:R-:W-:Y:S02]  /*18c0*/  DADD R4, R60, R18 ;  /* 0x000000003c047229 */ /* 0x000fe40000000012 */
[----:B---3--:R-:W-:-:S11]  /*18d0*/  DADD R6, R58, R6 ;  /* 0x000000003a067229 */ /* 0x008fd60000000006 */
.L_x_20:
[----:B------:R-:W-:Y:S05]  /*18e0*/  BSYNC.RECONVERGENT B1 ;  /* 0x0000000000017941 */ /* 0x000fea0003800200 */
.L_x_17:
[----:B------:R-:W-:Y:S01]  /*18f0*/  BSSY.RECONVERGENT B1, `(.L_x_21) ;  /* 0x0000085000017945 */ /* 0x000fe20003800200 */
[----:B------:R-:W-:-:S07]  /*1900*/  IMAD.MOV.U32 R11, RZ, RZ, R10 ;  /* 0x000000ffff0b7224 */ /* 0x000fce00078e000a */
.L_x_25:
[----:B------:R-:W-:-:S04]  /*1910*/  IMAD.SHL.U32 R12, R11, 0x4, RZ ;  /* 0x000000040b0c7824 */ /* 0x000fc800078e00ff */
[----:B------:R-:W-:-:S05]  /*1920*/  IMAD.WIDE R14, R12, 0x4, R70 ;  /* 0x000000040c0e7825 */ /* 0x000fca00078e0246 */
[----:B------:R-:W2:Y:S04]  /*1930*/  LD.E R0, desc[UR10][R14.64] ;  /* 0x0000000a0e007980 */ /* 0x000ea8000c101900 */
[----:B------:R-:W3:Y:S04]  /*1940*/  LD.E R16, desc[UR10][R14.64+0x4] ;  /* 0x0000040a0e107980 */ /* 0x000ee8000c101900 */
[----:B------:R-:W4:Y:S04]  /*1950*/  LD.E R18, desc[UR10][R14.64+0x8] ;  /* 0x0000080a0e127980 */ /* 0x000f28000c101900 */
[----:B------:R-:W5:Y:S01]  /*1960*/  LD.E R19, desc[UR10][R14.64+0xc] ;  /* 0x00000c0a0e137980 */ /* 0x000f62000c101900 */
[----:B--2---:R-:W-:-:S02]  /*1970*/  IMAD R17, R0, 0x3, RZ ;  /* 0x0000000300117824 */ /* 0x004fc400078e02ff */
[----:B---3--:R-:W-:Y:S02]  /*1980*/  IMAD R21, R16, 0x3, RZ ;  /* 0x0000000310157824 */ /* 0x008fe400078e02ff */
[----:B------:R-:W-:-:S04]  /*1990*/  IMAD.WIDE R16, R17, 0x8, R68 ;  /* 0x0000000811107825 */ /* 0x000fc800078e0244 */
[----:B----4-:R-:W-:Y:S01]  /*19a0*/  IMAD R23, R18, 0x3, RZ ;  /* 0x0000000312177824 */ /* 0x010fe200078e02ff */
[----:B------:R-:W2:Y:S01]  /*19b0*/  LD.E.64 R52, desc[UR10][R16.64] ;  /* 0x0000000a10347980 */ /* 0x000ea2000c101b00 */
[----:B------:R-:W-:-:S03]  /*19c0*/  IMAD.WIDE R20, R21, 0x8, R68 ;  /* 0x0000000815147825 */ /* 0x000fc600078e0244 */
[----:B------:R-:W3:Y:S01]  /*19d0*/  LD.E.64 R50, desc[UR10][R16.64+0x8] ;  /* 0x0000080a10327980 */ /* 0x000ee2000c101b00 */
[----:B------:R-:W-:-:S03]  /*19e0*/  IMAD.WIDE R22, R23, 0x8, R68 ;  /* 0x0000000817167825 */ /* 0x000fc600078e0244 */
[----:B------:R-:W2:Y:S01]  /*19f0*/  LD.E.64 R48, desc[UR10][R20.64] ;  /* 0x0000000a14307980 */ /* 0x000ea2000c101b00 */
[----:B-----5:R-:W-:-:S03]  /*1a00*/  IMAD R19, R19, 0x3, RZ ;  /* 0x0000000313137824 */ /* 0x020fc600078e02ff */
[----:B------:R-:W3:Y:S01]  /*1a10*/  LD.E.64 R46, desc[UR10][R22.64+0x8] ;  /* 0x0000080a162e7980 */ /* 0x000ee2000c101b00 */
[----:B------:R-:W-:-:S03]  /*1a20*/  IMAD.WIDE R24, R19, 0x8, R68 ;  /* 0x0000000813187825 */ /* 0x000fc600078e0244 */
[----:B------:R-:W4:Y:S04]  /*1a30*/  LD.E.64 R44, desc[UR10][R16.64+0x10] ;  /* 0x0000100a102c7980 */ /* 0x000f28000c101b00 */
[----:B------:R-:W5:Y:S04]  /*1a40*/  LD.E.64 R42, desc[UR10][R20.64+0x8] ;  /* 0x0000080a142a7980 */ /* 0x000f68000c101b00 */
[----:B------:R-:W4:Y:S04]  /*1a50*/  LD.E.64 R40, desc[UR10][R22.64+0x10] ;  /* 0x0000100a16287980 */ /* 0x000f28000c101b00 */
[----:B------:R-:W4:Y:S04]  /*1a60*/  LD.E.64 R38, desc[UR10][R24.64+0x10] ;  /* 0x0000100a18267980 */ /* 0x000f28000c101b00 */
[----:B------:R-:W4:Y:S04]  /*1a70*/  LD.E.64 R36, desc[UR10][R20.64+0x10] ;  /* 0x0000100a14247980 */ /* 0x000f28000c101b00 */
[----:B------:R0:W4:Y:S04]  /*1a80*/  LD.E.64 R34, desc[UR10][R22.64] ;  /* 0x0000000a16227980 */ /* 0x000128000c101b00 */
[----:B------:R-:W4:Y:S04]  /*1a90*/  LD.E.64 R32, desc[UR10][R24.64] ;  /* 0x0000000a18207980 */ /* 0x000f28000c101b00 */
[----:B------:R-:W4:Y:S01]  /*1aa0*/  LD.E.64 R30, desc[UR10][R24.64+0x8] ;  /* 0x0000080a181e7980 */ /* 0x000f22000c101b00 */
[----:B------:R-:W-:Y:S01]  /*1ab0*/  BSSY.RECONVERGENT B2, `(.L_x_22) ;  /* 0x0000027000027945 */ /* 0x000fe20003800200 */
[----:B--2---:R-:W-:-:S02]  /*1ac0*/  DADD R76, -R52, R48 ;  /* 0x00000000344c7229 */ /* 0x004fc40000000130 */
[C---:B---3--:R-:W-:Y:S02]  /*1ad0*/  DADD R14, -R50.reuse, R46 ;  /* 0x00000000320e7229 */ /* 0x048fe4000000012e */
[----:B-----5:R-:W-:-:S06]  /*1ae0*/  DADD R18, -R50, R42 ;  /* 0x0000000032127229 */ /* 0x020fcc000000012a */
[----:B------:R-:W-:Y:S02]  /*1af0*/  DMUL R80, R76, R14 ;  /* 0x0000000e4c507228 */ /* 0x000fe40000000000 */
[C---:B----4-:R-:W-:Y:S02]  /*1b00*/  DADD R78, -R44.reuse, R40 ;  /* 0x000000002c4e7229 */ /* 0x050fe40000000128 */
[C---:B------:R-:W-:Y:S02]  /*1b10*/  DADD R28, -R44.reuse, R38 ;  /* 0x000000002c1c7229 */ /* 0x040fe40000000126 */
[----:B------:R-:W-:-:S04]  /*1b20*/  DADD R16, -R44, R36 ;  /* 0x000000002c107229 */ /* 0x000fc80000000124 */
[----:B0-----:R-:W-:Y:S02]  /*1b30*/  DMUL R22, R18, R78 ;  /* 0x0000004e12167228 */ /* 0x001fe40000000000 */
[----:B------:R-:W-:Y:S02]  /*1b40*/  DADD R20, -R52, R34 ;  /* 0x0000000034147229 */ /* 0x000fe40000000122 */
[----:B------:R-:W-:Y:S02]  /*1b50*/  DMUL R80, R28, R80 ;  /* 0x000000501c507228 */ /* 0x000fe40000000000 */
[----:B------:R-:W-:Y:S02]  /*1b60*/  DADD R26, -R52, R32 ;  /* 0x00000000341a7229 */ /* 0x000fe40000000120 */
[----:B------:R-:W-:Y:S02]  /*1b70*/  DADD R24, -R50, R30 ;  /* 0x0000000032187229 */ /* 0x000fe4000000011e */
[----:B------:R-:W-:-:S04]  /*1b80*/  DMUL R82, R16, R20 ;  /* 0x0000001410527228 */ /* 0x000fc80000000000 */
[----:B------:R-:W-:Y:S02]  /*1b90*/  DFMA R22, R26, R22, R80 ;  /* 0x000000161a16722b */ /* 0x000fe40000000050 */
[----:B------:R-:W-:-:S06]  /*1ba0*/  DMUL R76, R76, R78 ;  /* 0x0000004e4c4c7228 */ /* 0x000fcc0000000000 */
[----:B------:R-:W-:Y:S02]  /*1bb0*/  DFMA R22, R24, R82, R22 ;  /* 0x000000521816722b */ /* 0x000fe40000000016 */
[----:B------:R-:W-:-:S06]  /*1bc0*/  DMUL R18, R18, R20 ;  /* 0x0000001412127228 */ /* 0x000fcc0000000000 */
[----:B------:R-:W-:Y:S02]  /*1bd0*/  DFMA R22, R24, -R76, R22 ;  /* 0x8000004c1816722b */ /* 0x000fe40000000016 */
[----:B------:R-:W-:-:S06]  /*1be0*/  DMUL R76, R16, R14 ;  /* 0x0000000e104c7228 */ /* 0x000fcc0000000000 */
[----:B------:R-:W-:-:S08]  /*1bf0*/  DFMA R18, R28, -R18, R22 ;  /* 0x800000121c12722b */ /* 0x000fd00000000016 */
[----:B------:R-:W-:-:S06]  /*1c00*/  DFMA R76, R26, -R76, R18 ;  /* 0x8000004c1a4c722b */ /* 0x000fcc0000000012 */
[----:B------:R-:W0:Y:S04]  /*1c10*/  MUFU.RCP64H R17, R77 ;  /* 0x0000004d00117308 */ /* 0x000e280000001800 */
[----:B------:R-:W-:-:S06]  /*1c20*/  IADD3 R16, PT, PT, R77, 0x300402, RZ ;  /* 0x003004024d107810 */ /* 0x000fcc0007ffe0ff */
[----:B0-----:R-:W-:-:S08]  /*1c30*/  DFMA R14, -R76, R16, 1 ;  /* 0x3ff000004c0e742b */ /* 0x001fd00000000110 */
[----:B------:R-:W-:Y:S01]  /*1c40*/  DFMA R14, R14, R14, R14 ;  /* 0x0000000e0e0e722b */ /* 0x000fe2000000000e */
[----:B------:R-:W-:-:S07]  /*1c50*/  FSETP.GEU.AND P0, PT, |R16|, 5.8789094863358348022e-39, PT ;  /* 0x004004021000780b */ /* 0x000fce0003f0e200 */
[----:B------:R-:W-:-:S08]  /*1c60*/  DFMA R14, R16, R14, R16 ;  /* 0x0000000e100e722b */ /* 0x000fd00000000010 */
[----:B------:R-:W-:Y:S02]  /*1c70*/  DFMA R18, -R76, R14, 1 ;  /* 0x3ff000004c12742b */ /* 0x000fe4000000010e */
[----:B------:R-:W-:Y:S02]  /*1c80*/  DADD R22, -R52, R2 ;  /* 0x0000000034167229 */ /* 0x000fe40000000102 */
[----:B------:R-:W-:-:S04]  /*1c90*/  DADD R20, -R50, R4 ;  /* 0x0000000032147229 */ /* 0x000fc80000000104 */
[----:B------:R-:W-:Y:S02]  /*1ca0*/  DFMA R14, R14, R18, R14 ;  /* 0x000000120e0e722b */ /* 0x000fe4000000000e */
[----:B------:R-:W-:Y:S01]  /*1cb0*/  DADD R18, -R44, R6 ;  /* 0x000000002c127229 */ /* 0x000fe20000000106 */
[----:B------:R-:W-:Y:S10]  /*1cc0*/  @P0 BRA `(.L_x_23) ;  /* 0x0000000000140947 */ /* 0x000ff40003800000 */
[----:B------:R-:W-:Y:S01]  /*1cd0*/  LOP3.LUT R14, R77, 0x7fffffff, RZ, 0xc0, !PT ;  /* 0x7fffffff4d0e7812 */ /* 0x000fe200078ec0ff */
[----:B------:R-:W-:Y:S01]  /*1ce0*/  IMAD.MOV.U32 R15, RZ, RZ, R77 ;  /* 0x000000ffff0f7224 */ /* 0x000fe200078e004d */
[----:B------:R-:W-:-:S03]  /*1cf0*/  MOV R0, 0x1d20 ;  /* 0x00001d2000007802 */ /* 0x000fc60000000f00 */
[----:B------:R-:W-:-:S07]  /*1d00*/  VIADD R14, R14, 0xfff00000 ;  /* 0xfff000000e0e7836 */ /* 0x000fce0000000000 */
[----:B------:R-:W-:Y:S05]  /*1d10*/  CALL.REL.NOINC `($__internal_0_$__cuda_sm20_dblrcp_rn_slowpath_v3) ;  /* 0x00000020001c7944 */ /* 0x000fea0003c00000 */
.L_x_23:
[----:B------:R-:W-:Y:S05]  /*1d20*/  BSYNC.RECONVERGENT B2 ;  /* 0x0000000000027941 */ /* 0x000fea0003800200 */
.L_x_22:
[----:B------:R-:W-:Y:S02]  /*1d30*/  DADD R32, R34, -R32 ;  /* 0x0000000022207229 */ /* 0x000fe40000000820 */
[----:B------:R-:W-:Y:S02]  /*1d40*/  DADD R44, R44, -R36 ;  /* 0x000000002c2c7229 */ /* 0x000fe40000000824 */
[----:B------:R-:W-:Y:S02]  /*1d50*/  DADD R38, R40, -R38 ;  /* 0x0000000028267229 */ /* 0x000fe40000000826 */
[----:B------:R-:W-:Y:S02]  /*1d60*/  DADD R36, R36, -R40 ;  /* 0x0000000024247229 */ /* 0x000fe40000000828 */
[----:B------:R-:W-:Y:S02]  /*1d70*/  DADD R52, R52, -R48 ;  /* 0x0000000034347229 */ /* 0x000fe40000000830 */
[----:B------:R-:W-:-:S02]  /*1d80*/  DMUL R40, R28, R32 ;  /* 0x000000201c287228 */ /* 0x000fc40000000000 */
[----:B------:R-:W-:Y:S02]  /*1d90*/  DADD R30, R46, -R30 ;  /* 0x000000002e1e7229 */ /* 0x000fe4000000081e */
[----:B------:R-:W-:Y:S02]  /*1da0*/  DADD R34, R48, -R34 ;  /* 0x0000000030227229 */ /* 0x000fe40000000822 */
[----:B------:R-:W-:Y:S02]  /*1db0*/  DMUL R16, R24, R38 ;  /* 0x0000002618107228 */ /* 0x000fe40000000000 */
[----:B------:R-:W-:Y:S02]  /*1dc0*/  DMUL R48, R28, R52 ;  /* 0x000000341c307228 */ /* 0x000fe40000000000 */
[----:B------:R-:W-:Y:S02]  /*1dd0*/  DFMA R40, R26, R38, -R40 ;  /* 0x000000261a28722b */ /* 0x000fe40000000828 */
[----:B------:R-:W-:-:S02]  /*1de0*/  DADD R50, R50, -R42 ;  /* 0x0000000032327229 */ /* 0x000fc4000000082a */
[----:B------:R-:W-:Y:S02]  /*1df0*/  DADD R42, R42, -R46 ;  /* 0x000000002a2a7229 */ /* 0x000fe4000000082e */
[----:B------:R-:W-:Y:S02]  /*1e00*/  DMUL R76, R52, R36 ;  /* 0x00000024344c7228 */ /* 0x000fe40000000000 */
[----:B------:R-:W-:Y:S02]  /*1e10*/  DMUL R46, R26, R30 ;  /* 0x0000001e1a2e7228 */ /* 0x000fe40000000000 */
[----:B------:R-:W-:Y:S02]  /*1e20*/  DMUL R38, R24, R44 ;  /* 0x0000002c18267228 */ /* 0x000fe40000000000 */
[----:B------:R-:W-:Y:S02]  /*1e30*/  DFMA R30, R28, R30, -R16 ;  /* 0x0000001e1c1e722b */ /* 0x000fe40000000810 */
[----:B------:R-:W-:-:S02]  /*1e40*/  DFMA R48, R26, R44, -R48 ;  /* 0x0000002c1a30722b */ /* 0x000fc40000000830 */
[----:B------:R-:W-:Y:S02]  /*1e50*/  DMUL R40, R20, R40 ;  /* 0x0000002814287228 */ /* 0x000fe40000000000 */
[C---:B------:R-:W-:Y:S02]  /*1e60*/  DFMA R76, R44.reuse, R34, -R76 ;  /* 0x000000222c4c722b */ /* 0x040fe4000000084c */
[----:B------:R-:W-:Y:S02]  /*1e70*/  DMUL R44, R44, R42 ;  /* 0x0000002a2c2c7228 */ /* 0x000fe40000000000 */
[----:B------:R-:W-:Y:S02]  /*1e80*/  DFMA R32, R24, R32, -R46 ;  /* 0x000000201820722b */ /* 0x000fe4000000082e */
[-C--:B------:R-:W-:Y:S02]  /*1e90*/  DFMA R28, R28, R50.reuse, -R38 ;  /* 0x000000321c1c722b */ /* 0x080fe40000000826 */
[----:B------:R-:W-:-:S02]  /*1ea0*/  DMUL R26, R26, R50 ;  /* 0x000000321a1a7228 */ /* 0x000fc40000000000 */
[----:B------:R-:W-:Y:S02]  /*1eb0*/  DMUL R48, R20, R48 ;  /* 0x0000003014307228 */ /* 0x000fe40000000000 */
[----:B------:R-:W-:Y:S02]  /*1ec0*/  DFMA R30, R22, R30, R40 ;  /* 0x0000001e161e722b */ /* 0x000fe40000000028 */
[----:B------:R-:W-:Y:S02]  /*1ed0*/  DFMA R44, R50, R36, -R44 ;  /* 0x00000024322c722b */ /* 0x000fe4000000082c */
[----:B------:R-:W-:Y:S02]  /*1ee0*/  DMUL R76, R20, R76 ;  /* 0x0000004c144c7228 */ /* 0x000fe40000000000 */
[----:B------:R-:W-:Y:S02]  /*1ef0*/  DMUL R34, R50, R34 ;  /* 0x0000002232227228 */ /* 0x000fe40000000000 */
[----:B------:R-:W-:-:S02]  /*1f00*/  DFMA R26, R24, R52, -R26 ;  /* 0x00000034181a722b */ /* 0x000fc4000000081a */
[----:B------:R-:W-:Y:S02]  /*1f10*/  DFMA R28, R22, R28, R48 ;  /* 0x0000001c161c722b */ /* 0x000fe40000000030 */
[----:B------:R-:W-:Y:S02]  /*1f20*/  DFMA R30, R18, R32, R30 ;  /* 0x00000020121e722b */ /* 0x000fe4000000001e */
[----:B------:R-:W-:Y:S02]  /*1f30*/  DFMA R44, R22, R44, R76 ;  /* 0x0000002c162c722b */ /* 0x000fe4000000004c */
[----:B------:R-:W-:Y:S02]  /*1f40*/  DFMA R34, R52, R42, -R34 ;  /* 0x0000002a3422722b */ /* 0x000fe40000000822 */
[----:B------:R-:W-:Y:S02]  /*1f50*/  DFMA R16, R18, R26, R28 ;  /* 0x0000001a1210722b */ /* 0x000fe4000000001c */
[----:B------:R-:W-:-:S04]  /*1f60*/  DMUL R22, R30, R14 ;  /* 0x0000000e1e167228 */ /* 0x000fc80000000000 */
[----:B------:R-:W-:Y:S02]  /*1f70*/  DFMA R18, R18, R34, R44 ;  /* 0x000000221212722b */ /* 0x000fe4000000002c */
[----:B------:R-:W-:Y:S02]  /*1f80*/  DMUL R16, R16, R14 ;  /* 0x0000000e10107228 */ /* 0x000fe40000000000 */
[----:B------:R-:W-:-:S04]  /*1f90*/  DADD R20, -R22, 1 ;  /* 0x3ff0000016147429 */ /* 0x000fc80000000100 */
[----:B------:R-:W-:-:S04]  /*1fa0*/  DMUL R18, R18, R14 ;  /* 0x0000000e12127228 */ /* 0x000fc80000000000 */
[----:B------:R-:W-:-:S03]  /*1fb0*/  DADD R20, -R16, R20 ;  /* 0x0000000010147229 */ /* 0x000fc60000000114 */
[----:B------:R0:W-:Y:S05]  /*1fc0*/  STL.128 [R1+0x70], R16 ;  /* 0x0000701001007387 */ /* 0x0001ea0000100c00 */
[----:B------:R-:W-:-:S07]  /*1fd0*/  DADD R20, -R18, R20 ;  /* 0x0000000012147229 */ /* 0x000fce0000000114 */
[----:B------:R0:W-:Y:S01]  /*1fe0*/  STL.128 [R1+0x60], R20 ;  /* 0x0000601401007387 */ /* 0x0001e20000100c00 */
[----:B------:R-:W-:-:S06]  /*1ff0*/  DSETP.GEU.AND P0, PT, R22, R20, PT ;  /* 0x000000141600722a */ /* 0x000fcc0003f0e000 */
[----:B------:R-:W-:-:S04]  /*2000*/  SEL R0, RZ, 0x1, P0 ;  /* 0x00000001ff007807 */ /* 0x000fc80000000000 */
[----:B------:R-:W-:-:S05]  /*2010*/  LEA R26, R0, UR7, 0x3 ;  /* 0x00000007001a7c11 */ /* 0x000fca000f8e18ff */
[----:B------:R-:W2:Y:S02]  /*2020*/  LDL.64 R14, [R26] ;  /* 0x000000001a0e7983 */ /* 0x000ea40000100a00 */
[----:B--2---:R-:W-:-:S06]  /*2030*/  DSETP.GEU.AND P0, PT, R16, R14, PT ;  /* 0x0000000e1000722a */ /* 0x004fcc0003f0e000 */
[----:B------:R-:W-:-:S04]  /*2040*/  SEL R0, R0, 0x2, P0 ;  /* 0x0000000200007807 */ /* 0x000fc80000000000 */
[----:B------:R-:W-:-:S06]  /*2050*/  LEA R14, R0, UR7, 0x3 ;  /* 0x00000007000e7c11 */ /* 0x000fcc000f8e18ff */
[----:B------:R-:W2:Y:S02]  /*2060*/  LDL.64 R14, [R14] ;  /* 0x000000000e0e7983 */ /* 0x000ea40000100a00 */
[----:B--2---:R-:W-:-:S06]  /*2070*/  DSETP.GEU.AND P0, PT, R18, R14, PT ;  /* 0x0000000e1200722a */ /* 0x004fcc0003f0e000 */
[----:B------:R-:W-:-:S04]  /*2080*/  SEL R27, R0, 0x3, P0 ;  /* 0x00000003001b7807 */ /* 0x000fc80000000000 */
[----:B------:R-:W-:-:S05]  /*2090*/  LEA R0, R27, UR7, 0x3 ;  /* 0x000000071b007c11 */ /* 0x000fca000f8e18ff */
[----:B------:R-:W2:Y:S01]  /*20a0*/  LDL.64 R24, [R0] ;  /* 0x0000000000187983 */ /* 0x000ea20000100a00 */
[----:B------:R-:W-:Y:S01]  /*20b0*/  MOV R15, R11 ;  /* 0x0000000b000f7202 */ /* 0x000fe20000000f00 */
[----:B--2---:R-:W-:-:S14]  /*20c0*/  DSETP.GE.AND P0, PT, R24, -UR12, PT ;  /* 0x8000000c18007e2a */ /* 0x004fdc000bf06000 */
[----:B0-----:R-:W-:Y:S05]  /*20d0*/  @P0 BRA `(.L_x_24) ;  /* 0x0000000000180947 */ /* 0x001fea0003800000 */
[----:B------:R-:W-:-:S04]  /*20e0*/  IMAD.IADD R15, R12, 0x1, R27 ;  /* 0x000000010c0f7824 */ /* 0x000fc800078e021b */
[----:B------:R-:W-:-:S05]  /*20f0*/  IMAD.WIDE R14, R15, 0x4, R66 ;  /* 0x000000040f0e7825 */ /* 0x000fca00078e0242 */
[----:B------:R-:W2:Y:S02]  /*2100*/  LD.E R11, desc[UR10][R14.64] ;  /* 0x0000000a0e0b7980 */ /* 0x000ea4000c101900 */
[----:B--2---:R-:W-:-:S13]  /*2110*/  ISETP.NE.AND P0, PT, R11, -0x1, PT ;  /* 0xffffffff0b00780c */ /* 0x004fda0003f05270 */
[----:B------:R-:W-:Y:S05]  /*2120*/  @P0 BRA `(.L_x_25) ;  /* 0xfffffff400f80947 */ /* 0x000fea000383ffff */
[----:B------:R-:W-:-:S07]  /*2130*/  IMAD.MOV.U32 R15, RZ, RZ, -0x1 ;  /* 0xffffffffff0f7424 */ /* 0x000fce00078e00ff */
.L_x_24:
[----:B------:R-:W-:Y:S05]  /*2140*/  BSYNC.RECONVERGENT B1 ;  /* 0x0000000000017941 */ /* 0x000fea0003800200 */
.L_x_21:
[----:B------:R-:W0:Y:S02]  /*2150*/  LDC.64 R24, c[0x0][0x458] ;  /* 0x00011600ff187b82 */ /* 0x000e240000000a00 */
[----:B0-----:R-:W-:-:S06]  /*2160*/  DSETP.GE.AND P0, PT, R64, R24, PT ;  /* 0x000000184000722a */ /* 0x001fcc0003f06000 */
[----:B------:R-:W-:-:S13]  /*2170*/  ISETP.NE.AND P0, PT, R15, -0x1, !P0 ;  /* 0xffffffff0f00780c */ /* 0x000fda0004705270 */
[----:B------:R-:W-:Y:S05]  /*2180*/  @!P0 BRA `(.L_x_26) ;  /* 0x0000000c00e08947 */ /* 0x000fea0003800000 */
[----:B------:R-:W0:Y:S01]  /*2190*/  MUFU.RCP64H R3, R57 ;  /* 0x0000003900037308 */ /* 0x000e220000001800 */
[----:B------:R-:W-:Y:S01]  /*21a0*/  IADD3 R0, PT, PT, R9, -0x1, RZ ;  /* 0xffffffff09007810 */ /* 0x000fe20007ffe0ff */
[----:B------:R-:W-:Y:S01]  /*21b0*/  IMAD.MOV.U32 R2, RZ, RZ, 0x1 ;  /* 0x00000001ff027424 */ /* 0x000fe200078e00ff */
[----:B------:R-:W-:Y:S02]  /*21c0*/  BSSY.RECONVERGENT B1, `(.L_x_27) ;  /* 0x000000e000017945 */ /* 0x000fe40003800200 */
[----:B------:R-:W-:-:S03]  /*21d0*/  ISETP.GE.U32.AND P0, PT, R0, 0x2, PT ;  /* 0x000000020000780c */ /* 0x000fc60003f06070 */
[----:B0-----:R-:W-:-:S10]  /*21e0*/  DFMA R4, -R56, R2, 1 ;  /* 0x3ff000003804742b */ /* 0x001fd40000000102 */
[----:B------:R-:W0:Y:S01]  /*21f0*/  @!P0 LDC.64 R6, c[0x0][0x460] ;  /* 0x00011800ff068b82 */ /* 0x000e220000000a00 */
[----:B------:R-:W-:-:S08]  /*2200*/  DFMA R4, R4, R4, R4 ;  /* 0x000000040404722b */ /* 0x000fd00000000004 */
[----:B------:R-:W-:-:S08]  /*2210*/  DFMA R4, R2, R4, R2 ;  /* 0x000000040204722b */ /* 0x000fd00000000002 */
[----:B------:R-:W-:-:S08]  /*2220*/  DFMA R2, -R56, R4, 1 ;  /* 0x3ff000003802742b */ /* 0x000fd00000000104 */
[----:B------:R-:W-:Y:S02]  /*2230*/  DFMA R4, R4, R2, R4 ;  /* 0x000000020404722b */ /* 0x000fe40000000004 */
[----:B0-----:R-:W-:Y:S01]  /*2240*/  @!P0 DFMA R2, R6, 0.5, R64 ;  /* 0x3fe000000602882b */ /* 0x001fe20000000040 */
[----:B------:R-:W-:Y:S10]  /*2250*/  @!P0 BRA `(.L_x_28) ;  /* 0x0000000000108947 */ /* 0x000ff40003800000 */
[----:B------:R-:W0:Y:S01]  /*2260*/  @!P1 LDC.64 R6, c[0x0][0x460] ;  /* 0x00011800ff069b82 */ /* 0x000e220000000a00 */
[----:B------:R-:W-:Y:S01]  /*2270*/  IMAD.MOV.U32 R2, RZ, RZ, R64 ;  /* 0x000000ffff027224 */ /* 0x000fe200078e0040 */
[----:B------:R-:W-:Y:S01]  /*2280*/  MOV R3, R65 ;  /* 0x0000004100037202 */ /* 0x000fe20000000f00 */
[----:B0-----:R-:W-:-:S11]  /*2290*/  @!P1 DADD R2, R64, R6 ;  /* 0x0000000040029229 */ /* 0x001fd60000000006 */
.L_x_28:
[----:B------:R-:W-:Y:S05]  /*22a0*/  BSYNC.RECONVERGENT B1 ;  /* 0x0000000000017941 */ /* 0x000fea0003800200 */
.L_x_27:
[----:B------:R-:W-:Y:S01]  /*22b0*/  DADD R10, -R2, R24 ;  /* 0x00000000020a7229 */ /* 0x000fe20000000118 */
[----:B------:R-:W-:Y:S07]  /*22c0*/  BSSY.RECONVERGENT B1, `(.L_x_29) ;  /* 0x000000e000017945 */ /* 0x000fee0003800200 */
[----:B------:R-:W-:Y:S02]  /*22d0*/  DMUL R2, R10, R4 ;  /* 0x000000040a027228 */ /* 0x000fe40000000000 */
[----:B------:R-:W-:-:S06]  /*22e0*/  FSETP.GEU.AND P2, PT, |R11|, 6.5827683646048100446e-37, PT ;  /* 0x036000000b00780b */ /* 0x000fcc0003f4e200 */
[----:B------:R-:W-:-:S08]  /*22f0*/  DFMA R6, -R56, R2, R10 ;  /* 0x000000023806722b */ /* 0x000fd0000000010a */
[----:B------:R-:W-:-:S10]  /*2300*/  DFMA R2, R4, R6, R2 ;  /* 0x000000060402722b */ /* 0x000fd40000000002 */
[----:B------:R-:W-:-:S05]  /*2310*/  FFMA R0, RZ, R57, R3 ;  /* 0x00000039ff007223 */ /* 0x000fca0000000003 */
[----:B------:R-:W-:-:S13]  /*2320*/  FSETP.GT.AND P0, PT, |R0|, 1.469367938527859385e-39, PT ;  /* 0x001000000000780b */ /* 0x000fda0003f04200 */
[----:B------:R-:W-:Y:S05]  /*2330*/  @P0 BRA P2, `(.L_x_30) ;  /* 0x0000000000180947 */ /* 0x000fea0001000000 */
[----:B------:R-:W-:Y:S01]  /*2340*/  IMAD.MOV.U32 R2, RZ, RZ, R56 ;  /* 0x000000ffff027224 */ /* 0x000fe200078e0038 */
[----:B------:R-:W-:Y:S01]  /*2350*/  MOV R6, 0x2380 ;  /* 0x0000238000067802 */ /* 0x000fe20000000f00 */
[----:B------:R-:W-:-:S07]  /*2360*/  IMAD.MOV.U32 R3, RZ, RZ, R57 ;  /* 0x000000ffff037224 */ /* 0x000fce00078e0039 */
[----:B------:R-:W-:Y:S05]  /*2370*/  CALL.REL.NOINC `($__internal_1_$__cuda_sm20_div_rn_f64_full) ;  /* 0x0000001c002c7944 */ /* 0x000fea0003c00000 */
[----:B------:R-:W-:Y:S01]  /*2380*/  MOV R2, R4 ;  /* 0x0000000400027202 */ /* 0x000fe20000000f00 */
[----:B------:R-:W-:-:S07]  /*2390*/  IMAD.MOV.U32 R3, RZ, RZ, R5 ;  /* 0x000000ffff037224 */ /* 0x000fce00078e0005 */
.L_x_30:
[----:B------:R-:W-:Y:S05]  /*23a0*/  BSYNC.RECONVERGENT B1 ;  /* 0x0000000000017941 */ /* 0x000fea0003800200 */
.L_x_29:
        /* <DEDUP_REMOVED lines=8> */
[----:B----4-:R-:W-:Y:S02]  /*2430*/  IMAD R93, R24, 0x3, RZ ;  /* 0x00000003185d7824 */ /* 0x010fe400078e02ff */
[----:B------:R-:W-:-:S04]  /*2440*/  IMAD.WIDE R30, R45, 0x8, R72 ;  /* 0x000000082d1e7825 */ /* 0x000fc800078e0248 */
[----:B-----5:R-:W-:Y:S01]  /*2450*/  IMAD R91, R14, 0x3, RZ ;  /* 0x000000030e5b7824 */ /* 0x020fe200078e02ff */
[----:B------:R-:W2:Y:S01]  /*2460*/  LD.E.64 R76, desc[UR10][R30.64] ;  /* 0x0000000a1e4c7980 */ /* 0x000ea2000c101b00 */
[----:B------:R-:W-:-:S03]  /*2470*/  IMAD.WIDE R10, R35, 0x8, R72 ;  /* 0x00000008230a7825 */ /* 0x000fc600078e0248 */
[----:B------:R-:W3:Y:S01]  /*2480*/  LD.E.64 R78, desc[UR10][R30.64+0x8] ;  /* 0x0000080a1e4e7980 */ /* 0x000ee2000c101b00 */
[----:B------:R-:W-:-:S03]  /*2490*/  IMAD.WIDE R36, R93, 0x8, R72 ;  /* 0x000000085d247825 */ /* 0x000fc600078e0248 */
[----:B------:R-:W4:Y:S01]  /*24a0*/  LD.E.64 R80, desc[UR10][R30.64+0x10] ;  /* 0x0000100a1e507980 */ /* 0x000f22000c101b00 */
[----:B------:R-:W-:-:S03]  /*24b0*/  IMAD.WIDE R48, R91, 0x8, R72 ;  /* 0x000000085b307825 */ /* 0x000fc600078e0248 */
[----:B------:R-:W5:Y:S01]  /*24c0*/  LD.E.64 R4, desc[UR10][R10.64] ;  /* 0x0000000a0a047980 */ /* 0x000f62000c101b00 */
[----:B------:R-:W-:-:S03]  /*24d0*/  IMAD.WIDE R34, R35, 0x8, R74 ;  /* 0x0000000823227825 */ /* 0x000fc600078e024a */
[----:B------:R-:W5:Y:S01]  /*24e0*/  LD.E.64 R86, desc[UR10][R10.64+0x8] ;  /* 0x0000080a0a567980 */ /* 0x000f62000c101b00 */
[----:B------:R-:W-:-:S03]  /*24f0*/  IMAD.WIDE R44, R45, 0x8, R74 ;  /* 0x000000082d2c7825 */ /* 0x000fc600078e024a */
[----:B------:R-:W5:Y:S04]  /*2500*/  LD.E.64 R52, desc[UR10][R10.64+0x10] ;  /* 0x0000100a0a347980 */ /* 0x000f68000c101b00 */
[----:B------:R-:W5:Y:S04]  /*2510*/  LD.E.64 R30, desc[UR10][R36.64] ;  /* 0x0000000a241e7980 */ /* 0x000f68000c101b00 */
[----:B------:R-:W5:Y:S01]  /*2520*/  LD.E.64 R32, desc[UR10][R36.64+0x8] ;  /* 0x0000080a24207980 */ /* 0x000f62000c101b00 */
[----:B------:R-:W-:-:S03]  /*2530*/  IMAD.WIDE R90, R91, 0x8, R74 ;  /* 0x000000085b5a7825 */ /* 0x000fc600078e024a */
[----:B------:R-:W5:Y:S01]  /*2540*/  LD.E.64 R10, desc[UR10][R48.64] ;  /* 0x0000000a300a7980 */ /* 0x000f62000c101b00 */
[----:B------:R-:W-:-:S03]  /*2550*/  IMAD.WIDE R92, R93, 0x8, R74 ;  /* 0x000000085d5c7825 */ /* 0x000fc600078e024a */
[----:B------:R-:W5:Y:S04]  /*2560*/  LD.E.64 R26, desc[UR10][R48.64+0x8] ;  /* 0x0000080a301a7980 */ /* 0x000f68000c101b00 */
[----:B------:R0:W5:Y:S04]  /*2570*/  LD.E.64 R28, desc[UR10][R48.64+0x10] ;  /* 0x0000100a301c7980 */ /* 0x000168000c101b00 */
[----:B------:R-:W5:Y:S04]  /*2580*/  LD.E.64 R36, desc[UR10][R36.64+0x10] ;  /* 0x0000100a24247980 */ /* 0x000f68000c101b00 */
        /* <DEDUP_REMOVED lines=11> */
[----:B------:R-:W5:Y:S01]  /*2640*/  LD.E.64 R46, desc[UR10][R92.64+0x10] ;  /* 0x0000100a5c2e7980 */ /* 0x000f62000c101b00 */
[----:B0-----:R-:W-:Y:S01]  /*2650*/  DADD R48, -R2, 1 ;  /* 0x3ff0000002307429 */ /* 0x001fe20000000100 */
[----:B------:R-:W-:Y:S01]  /*2660*/  ISETP.GT.AND P0, PT, R9, 0x1, PT ;  /* 0x000000010900780c */ /* 0x000fe20003f04270 */
[----:B------:R-:W-:Y:S06]  /*2670*/  BSSY.RECONVERGENT B1, `(.L_x_31) ;  /* 0x0000027000017945 */ /* 0x000fec0003800200 */
[----:B--2---:R-:W-:-:S02]  /*2680*/  DMUL R76, R48, R76 ;  /* 0x0000004c304c7228 */ /* 0x004fc40000000000 */
[C---:B---3--:R-:W-:Y:S02]  /*2690*/  DMUL R78, R48.reuse, R78 ;  /* 0x0000004e304e7228 */ /* 0x048fe40000000000 */
[C---:B----4-:R-:W-:Y:S02]  /*26a0*/  DMUL R80, R48.reuse, R80 ;  /* 0x0000005030507228 */ /* 0x050fe40000000000 */
[C---:B-----5:R-:W-:Y:S02]  /*26b0*/  DMUL R4, R48.reuse, R4 ;  /* 0x0000000430047228 */ /* 0x060fe40000000000 */
[C---:B------:R-:W-:Y:S02]  /*26c0*/  DMUL R86, R48.reuse, R86 ;  /* 0x0000005630567228 */ /* 0x040fe40000000000 */
[C---:B------:R-:W-:Y:S02]  /*26d0*/  DMUL R52, R48.reuse, R52 ;  /* 0x0000003430347228 */ /* 0x040fe40000000000 */
[----:B------:R-:W-:-:S02]  /*26e0*/  DMUL R30, R48, R30 ;  /* 0x0000001e301e7228 */ /* 0x000fc40000000000 */
[C---:B------:R-:W-:Y:S02]  /*26f0*/  DMUL R32, R48.reuse, R32 ;  /* 0x0000002030207228 */ /* 0x040fe40000000000 */
[C---:B------:R-:W-:Y:S02]  /*2700*/  DMUL R10, R48.reuse, R10 ;  /* 0x0000000a300a7228 */ /* 0x040fe40000000000 */
[C---:B------:R-:W-:Y:S02]  /*2710*/  DMUL R26, R48.reuse, R26 ;  /* 0x0000001a301a7228 */ /* 0x040fe40000000000 */
[C---:B------:R-:W-:Y:S02]  /*2720*/  DMUL R28, R48.reuse, R28 ;  /* 0x0000001c301c7228 */ /* 0x040fe40000000000 */
[----:B------:R-:W-:Y:S02]  /*2730*/  DMUL R36, R48, R36 ;  /* 0x0000002430247228 */ /* 0x000fe40000000000 */
[----:B------:R-:W-:-:S02]  /*2740*/  DFMA R4, R88, R2, R4 ;  /* 0x000000025804722b */ /* 0x000fc40000000004 */
[-C--:B------:R-:W-:Y:S02]  /*2750*/  DFMA R84, R84, R2.reuse, R86 ;  /* 0x000000025454722b */ /* 0x080fe40000000056 */
[-C--:B------:R-:W-:Y:S02]  /*2760*/  DFMA R82, R82, R2.reuse, R52 ;  /* 0x000000025252722b */ /* 0x080fe40000000034 */
[-C--:B------:R-:W-:Y:S02]  /*2770*/  DFMA R50, R50, R2.reuse, R76 ;  /* 0x000000023232722b */ /* 0x080fe4000000004c */
[-C--:B------:R-:W-:Y:S02]  /*2780*/  DFMA R6, R6, R2.reuse, R78 ;  /* 0x000000020606722b */ /* 0x080fe4000000004e */
[-C--:B------:R-:W-:Y:S02]  /*2790*/  DFMA R24, R24, R2.reuse, R80 ;  /* 0x000000021818722b */ /* 0x080fe40000000050 */
[----:B------:R-:W-:-:S02]  /*27a0*/  DFMA R34, R34, R2, R10 ;  /* 0x000000022222722b */ /* 0x000fc4000000000a */
[-C--:B------:R-:W-:Y:S02]  /*27b0*/  DFMA R38, R38, R2.reuse, R26 ;  /* 0x000000022626722b */ /* 0x080fe4000000001a */
[-C--:B------:R-:W-:Y:S02]  /*27c0*/  DFMA R40, R40, R2.reuse, R28 ;  /* 0x000000022828722b */ /* 0x080fe4000000001c */
[-C--:B------:R-:W-:Y:S02]  /*27d0*/  DFMA R42, R42, R2.reuse, R30 ;  /* 0x000000022a2a722b */ /* 0x080fe4000000001e */
[-C--:B------:R-:W-:Y:S02]  /*27e0*/  DFMA R32, R44, R2.reuse, R32 ;  /* 0x000000022c20722b */ /* 0x080fe40000000020 */
[----:B------:R-:W-:Y:S01]  /*27f0*/  DFMA R36, R46, R2, R36 ;  /* 0x000000022e24722b */ /* 0x000fe20000000024 */
[----:B------:R-:W-:Y:S10]  /*2800*/  @P0 BRA `(.L_x_32) ;  /* 0x0000000000200947 */ /* 0x000ff40003800000 */
[----:B------:R-:W-:Y:S02]  /*2810*/  ISETP.NE.AND P0, PT, R9, RZ, PT ;  /* 0x000000ff0900720c */ /* 0x000fe40003f05270 */
[----:B------:R-:W-:-:S11]  /*2820*/  MOV R0, R1 ;  /* 0x0000000100007202 */ /* 0x000fd60000000f00 */
[----:B------:R-:W-:Y:S05]  /*2830*/  @!P0 BRA `(.L_x_33) ;  /* 0x0000000000288947 */ /* 0x000fea0003800000 */
[----:B------:R-:W-:Y:S01]  /*2840*/  ISETP.NE.AND P0, PT, R9, 0x1, PT ;  /* 0x000000010900780c */ /* 0x000fe20003f05270 */
[----:B------:R-:W-:-:S12]  /*2850*/  IMAD.MOV.U32 R0, RZ, RZ, R13 ;  /* 0x000000ffff007224 */ /* 0x000fd800078e000d */
[----:B------:R-:W-:Y:S05]  /*2860*/  @P0 BRA `(.L_x_33) ;  /* 0x00000000001c0947 */ /* 0x000fea0003800000 */
[----:B------:R-:W-:Y:S01]  /*2870*/  IMAD.U32 R0, RZ, RZ, UR6 ;  /* 0x00000006ff007e24 */ /* 0x000fe2000f8e00ff */
[----:B------:R-:W-:Y:S06]  /*2880*/  BRA `(.L_x_33) ;  /* 0x0000000000147947 */ /* 0x000fec0003800000 */
.L_x_32:
[----:B------:R-:W-:Y:S02]  /*2890*/  ISETP.NE.AND P0, PT, R9, 0x2, PT ;  /* 0x000000020900780c */ /* 0x000fe40003f05270 */
[----:B------:R-:W-:-:S11]  /*28a0*/  MOV R0, UR5 ;  /* 0x0000000500007c02 */ /* 0x000fd60008000f00 */
[----:B------:R-:W-:Y:S05]  /*28b0*/  @!P0 BRA `(.L_x_33) ;  /* 0x0000000000088947 */ /* 0x000fea0003800000 */
[----:B------:R-:W-:Y:S02]  /*28c0*/  IMAD.MOV.U32 R0, RZ, RZ, R13 ;  /* 0x000000ffff007224 */ /* 0x000fe400078e000d */
[----:B------:R-:W-:-:S07]  /*28d0*/  @!P1 IMAD.U32 R0, RZ, RZ, UR4 ;  /* 0x00000004ff009e24 */ /* 0x000fce000f8e00ff */
.L_x_33:
[----:B------:R-:W-:Y:S05]  /*28e0*/  BSYNC.RECONVERGENT B1 ;  /* 0x0000000000017941 */ /* 0x000fea0003800200 */
.L_x_31:
[C---:B------:R-:W-:Y:S01]  /*28f0*/  DFMA R4, R20.reuse, R4, RZ ;  /* 0x000000041404722b */ /* 0x040fe200000000ff */
[----:B------:R-:W-:Y:S01]  /*2900*/  ISETP.NE.AND P0, PT, R9, 0x3, PT ;  /* 0x000000030900780c */ /* 0x000fe20003f05270 */
[C---:B------:R-:W-:Y:S01]  /*2910*/  DFMA R84, R20.reuse, R84, RZ ;  /* 0x000000541454722b */ /* 0x040fe200000000ff */
[----:B------:R-:W-:Y:S01]  /*2920*/  BSSY.RECONVERGENT B1, `(.L_x_34) ;  /* 0x000007d000017945 */ /* 0x000fe20003800200 */
[----:B------:R-:W-:Y:S01]  /*2930*/  DFMA R82, R20, R82, RZ ;  /* 0x000000521452722b */ /* 0x000fe200000000ff */
[----:B------:R-:W0:Y:S03]  /*2940*/  LDC.64 R20, c[0x0][0x460] ;  /* 0x00011800ff147b82 */ /* 0x000e260000000a00 */
[C---:B------:R-:W-:Y:S02]  /*2950*/  DFMA R4, R22.reuse, R50, R4 ;  /* 0x000000321604722b */ /* 0x040fe40000000004 */
[----:B------:R-:W-:-:S02]  /*2960*/  DFMA R6, R22, R6, R84 ;  /* 0x000000061606722b */ /* 0x000fc40000000054 */
[----:B------:R-:W-:-:S04]  /*2970*/  DFMA R24, R22, R24, R82 ;  /* 0x000000181618722b */ /* 0x000fc80000000052 */
[C---:B------:R-:W-:Y:S02]  /*2980*/  DFMA R4, R16.reuse, R34, R4 ;  /* 0x000000221004722b */ /* 0x040fe40000000004 */
[C---:B------:R-:W-:Y:S02]  /*2990*/  DFMA R6, R16.reuse, R38, R6 ;  /* 0x000000261006722b */ /* 0x040fe40000000006 */
[----:B------:R-:W-:-:S04]  /*29a0*/  DFMA R24, R16, R40, R24 ;  /* 0x000000281018722b */ /* 0x000fc80000000018 */
[C---:B------:R-:W-:Y:S02]  /*29b0*/  DFMA R4, R18.reuse, R42, R4 ;  /* 0x0000002a1204722b */ /* 0x040fe40000000004 */
[C---:B------:R-:W-:Y:S02]  /*29c0*/  DFMA R6, R18.reuse, R32, R6 ;  /* 0x000000201206722b */ /* 0x040fe40000000006 */
[----:B------:R-:W-:-:S04]  /*29d0*/  DFMA R24, R18, R36, R24 ;  /* 0x000000241218722b */ /* 0x000fc80000000018 */
[-C--:B0-----:R-:W-:Y:S02]  /*29e0*/  DMUL R4, R4, R20.reuse ;  /* 0x0000001404047228 */ /* 0x081fe40000000000 */
[-C--:B------:R-:W-:Y:S02]  /*29f0*/  DMUL R6, R6, R20.reuse ;  /* 0x0000001406067228 */ /* 0x080fe40000000000 */
[----:B------:R-:W-:-:S03]  /*2a00*/  DMUL R24, R24, R20 ;  /* 0x0000001418187228 */ /* 0x000fc60000000000 */
[----:B------:R0:W-:Y:S04]  /*2a10*/  STL.64 [R0], R4 ;  /* 0x0000000400007387 */ /* 0x0001e80000100a00 */
[----:B------:R0:W-:Y:S04]  /*2a20*/  STL.64 [R0+0x8], R6 ;  /* 0x0000080600007387 */ /* 0x0001e80000100a00 */
[----:B------:R0:W-:Y:S01]  /*2a30*/  STL.64 [R0+0x10], R24 ;  /* 0x0000101800007387 */ /* 0x0001e20000100a00 */
[----:B------:R-:W-:Y:S05]  /*2a40*/  @P0 BRA `(.L_x_35) ;  /* 0x00000004009c0947 */ /* 0x000fea0003800000 */
[----:B------:R-:W2:Y:S04]  /*2a50*/  LDL.64 R18, [R1] ;  /* 0x0000000001127983 */ /* 0x000ea80000100a00 */
[----:B------:R-:W2:Y:S04]  /*2a60*/  LDL.64 R2, [R1+0x18] ;  /* 0x0000180001027983 */ /* 0x000ea80000100a00 */
[----:B0-----:R-:W3:Y:S04]  /*2a70*/  LDL.64 R4, [R1+0x30] ;  /* 0x0000300001047983 */ /* 0x001ee80000100a00 */
[----:B------:R-:W4:Y:S01]  /*2a80*/  LDL.64 R6, [R1+0x48] ;  /* 0x0000480001067983 */ /* 0x000f220000100a00 */
[----:B------:R-:W0:Y:S01]  /*2a90*/  MUFU.RCP64H R11, 6 ;  /* 0x40180000000b7908 */ /* 0x000e220000001800 */
[----:B------:R-:W-:Y:S01]  /*2aa0*/  MOV R16, 0x0 ;  /* 0x0000000000107802 */ /* 0x000fe20000000f00 */
[----:B------:R-:W-:Y:S01]  /*2ab0*/  IMAD.MOV.U32 R17, RZ, RZ, 0x40180000 ;  /* 0x40180000ff117424 */ /* 0x000fe200078e00ff */
[----:B------:R-:W-:Y:S01]  /*2ac0*/  BSSY.RECONVERGENT B2, `(.L_x_36) ;  /* 0x0000018000027945 */ /* 0x000fe20003800200 */
[----:B------:R-:W-:Y:S01]  /*2ad0*/  IMAD.MOV.U32 R10, RZ, RZ, 0x1 ;  /* 0x00000001ff0a7424 */ /* 0x000fe200078e00ff */
[----:B------:R-:W-:-:S05]  /*2ae0*/  DADD R64, R64, R20 ;  /* 0x0000000040407229 */ /* 0x000fca0000000014 */
[----:B0-----:R-:W-:-:S08]  /*2af0*/  DFMA R12, R10, -R16, 1 ;  /* 0x3ff000000a0c742b */ /* 0x001fd00000000810 */
[----:B------:R-:W-:-:S08]  /*2b00*/  DFMA R12, R12, R12, R12 ;  /* 0x0000000c0c0c722b */ /* 0x000fd0000000000c */
[----:B------:R-:W-:Y:S02]  /*2b10*/  DFMA R12, R10, R12, R10 ;  /* 0x0000000c0a0c722b */ /* 0x000fe4000000000a */
[----:B--2---:R-:W-:-:S08]  /*2b20*/  DFMA R2, R2, 2, R18 ;  /* 0x400000000202782b */ /* 0x004fd00000000012 */
[----:B---3--:R-:W-:Y:S02]  /*2b30*/  DFMA R2, R4, 2, R2 ;  /* 0x400000000402782b */ /* 0x008fe40000000002 */
[----:B------:R-:W-:-:S06]  /*2b40*/  DFMA R4, R12, -R16, 1 ;  /* 0x3ff000000c04742b */ /* 0x000fcc0000000810 */
[----:B----4-:R-:W-:Y:S02]  /*2b50*/  DADD R2, R2, R6 ;  /* 0x0000000002027229 */ /* 0x010fe40000000006 */
[----:B------:R-:W-:-:S08]  /*2b60*/  DFMA R4, R12, R4, R12 ;  /* 0x000000040c04722b */ /* 0x000fd0000000000c */
[----:B------:R-:W-:Y:S01]  /*2b70*/  DMUL R6, R2, R4 ;  /* 0x0000000402067228 */ /* 0x000fe20000000000 */
[----:B------:R-:W-:-:S07]  /*2b80*/  FSETP.GEU.AND P1, PT, |R3|, 6.5827683646048100446e-37, PT ;  /* 0x036000000300780b */ /* 0x000fce0003f2e200 */
[----:B------:R-:W-:-:S08]  /*2b90*/  DFMA R10, R6, -6, R2 ;  /* 0xc0180000060a782b */ /* 0x000fd00000000002 */
[----:B------:R-:W-:-:S10]  /*2ba0*/  DFMA R4, R4, R10, R6 ;  /* 0x0000000a0404722b */ /* 0x000fd40000000006 */
[----:B------:R-:W-:-:S05]  /*2bb0*/  FFMA R6, RZ, 2.375, R5 ;  /* 0x40180000ff067823 */ /* 0x000fca0000000005 */
[----:B------:R-:W-:-:S13]  /*2bc0*/  FSETP.GT.AND P0, PT, |R6|, 1.469367938527859385e-39, PT ;  /* 0x001000000600780b */ /* 0x000fda0003f04200 */
[----:B------:R-:W-:Y:S05]  /*2bd0*/  @P0 BRA P1, `(.L_x_37) ;  /* 0x0000000000180947 */ /* 0x000fea0000800000 */
[----:B------:R-:W-:Y:S01]  /*2be0*/  MOV R10, R2 ;  /* 0x00000002000a7202 */ /* 0x000fe20000000f00 */
[----:B------:R-:W-:Y:S01]  /*2bf0*/  IMAD.MOV.U32 R11, RZ, RZ, R3 ;  /* 0x000000ffff0b7224 */ /* 0x000fe200078e0003 */
[----:B------:R-:W-:Y:S01]  /*2c00*/  MOV R3, 0x40180000 ;  /* 0x4018000000037802 */ /* 0x000fe20000000f00 */
[----:B------:R-:W-:Y:S01]  /*2c10*/  IMAD.MOV.U32 R2, RZ, RZ, RZ ;  /* 0x000000ffff027224 */ /* 0x000fe200078e00ff */
[----:B------:R-:W-:-:S07]  /*2c20*/  MOV R6, 0x2c40 ;  /* 0x00002c4000067802 */ /* 0x000fce0000000f00 */
[----:B------:R-:W-:Y:S05]  /*2c30*/  CALL.REL.NOINC `($__internal_1_$__cuda_sm20_div_rn_f64_full) ;  /* 0x0000001000fc7944 */ /* 0x000fea0003c00000 */
.L_x_37:
[----:B------:R-:W-:Y:S05]  /*2c40*/  BSYNC.RECONVERGENT B2 ;  /* 0x0000000000027941 */ /* 0x000fea0003800200 */
.L_x_36:
[----:B------:R-:W2:Y:S04]  /*2c50*/  LDL.64 R20, [R1+0x8] ;  /* 0x0000080001147983 */ /* 0x000ea80000100a00 */
[----:B------:R-:W2:Y:S04]  /*2c60*/  LDL.64 R2, [R1+0x20] ;  /* 0x0000200001027983 */ /* 0x000ea80000100a00 */
[----:B------:R-:W3:Y:S04]  /*2c70*/  LDL.64 R6, [R1+0x38] ;  /* 0x0000380001067983 */ /* 0x000ee80000100a00 */
[----:B------:R-:W4:Y:S01]  /*2c80*/  LDL.64 R10, [R1+0x50] ;  /* 0x00005000010a7983 */ /* 0x000f220000100a00 */
[----:B------:R-:W0:Y:S01]  /*2c90*/  MUFU.RCP64H R13, 6 ;  /* 0x40180000000d7908 */ /* 0x000e220000001800 */
[----:B------:R-:W-:Y:S01]  /*2ca0*/  IMAD.MOV.U32 R16, RZ, RZ, 0x0 ;  /* 0x00000000ff107424 */ /* 0x000fe200078e00ff */
[----:B------:R-:W-:Y:S01]  /*2cb0*/  MOV R12, 0x1 ;  /* 0x00000001000c7802 */ /* 0x000fe20000000f00 */
[----:B------:R-:W-:Y:S01]  /*2cc0*/  IMAD.MOV.U32 R17, RZ, RZ, 0x40180000 ;  /* 0x40180000ff117424 */ /* 0x000fe200078e00ff */
[----:B------:R-:W-:Y:S01]  /*2cd0*/  BSSY.RECONVERGENT B2, `(.L_x_38) ;  /* 0x0000019000027945 */ /* 0x000fe20003800200 */
[----:B------:R-:W-:-:S04]  /*2ce0*/  DADD R62, R62, R4 ;  /* 0x000000003e3e7229 */ /* 0x000fc80000000004 */
[----:B0-----:R-:W-:-:S08]  /*2cf0*/  DFMA R18, R12, -R16, 1 ;  /* 0x3ff000000c12742b */ /* 0x001fd00000000810 */
[----:B------:R-:W-:-:S08]  /*2d00*/  DFMA R18, R18, R18, R18 ;  /* 0x000000121212722b */ /* 0x000fd00000000012 */
[----:B------:R-:W-:-:S08]  /*2d10*/  DFMA R18, R12, R18, R12 ;  /* 0x000000120c12722b */ /* 0x000fd0000000000c */
[----:B------:R-:W-:-:S08]  /*2d20*/  DFMA R16, R18, -R16, 1 ;  /* 0x3ff000001210742b */ /* 0x000fd00000000810 */
[----:B------:R-:W-:Y:S02]  /*2d30*/  DFMA R16, R18, R16, R18 ;  /* 0x000000101210722b */ /* 0x000fe40000000012 */
[----:B--2---:R-:W-:-:S08]  /*2d40*/  DFMA R2, R2, 2, R20 ;  /* 0x400000000202782b */ /* 0x004fd00000000014 */
[----:B---3--:R-:W-:-:S08]  /*2d50*/  DFMA R2, R6, 2, R2 ;  /* 0x400000000602782b */ /* 0x008fd00000000002 */
[----:B----4-:R-:W-:-:S08]  /*2d60*/  DADD R2, R2, R10 ;  /* 0x0000000002027229 */ /* 0x010fd0000000000a */
[----:B------:R-:W-:Y:S02]  /*2d70*/  DMUL R6, R16, R2 ;  /* 0x0000000210067228 */ /* 0x000fe40000000000 */
[----:B------:R-:W-:-:S06]  /*2d80*/  FSETP.GEU.AND P1, PT, |R3|, 6.5827683646048100446e-37, PT ;  /* 0x036000000300780b */ /* 0x000fcc0003f2e200 */
[----:B------:R-:W-:-:S08]  /*2d90*/  DFMA R10, R6, -6, R2 ;  /* 0xc0180000060a782b */ /* 0x000fd00000000002 */
[----:B------:R-:W-:-:S10]  /*2da0*/  DFMA R6, R16, R10, R6 ;  /* 0x0000000a1006722b */ /* 0x000fd40000000006 */
[----:B------:R-:W-:-:S05]  /*2db0*/  FFMA R9, RZ, 2.375, R7 ;  /* 0x40180000ff097823 */ /* 0x000fca0000000007 */
[----:B------:R-:W-:-:S13]  /*2dc0*/  FSETP.GT.AND P0, PT, |R9|, 1.469367938527859385e-39, PT ;  /* 0x001000000900780b */ /* 0x000fda0003f04200 */
[----:B------:R-:W-:Y:S05]  /*2dd0*/  @P0 BRA P1, `(.L_x_39) ;  /* 0x0000000000200947 */ /* 0x000fea0000800000 */
[----:B------:R-:W-:Y:S01]  /*2de0*/  IMAD.MOV.U32 R10, RZ, RZ, R2 ;  /* 0x000000ffff0a7224 */ /* 0x000fe200078e0002 */
[----:B------:R-:W-:Y:S01]  /*2df0*/  MOV R2, RZ ;  /* 0x000000ff00027202 */ /* 0x000fe20000000f00 */
[----:B------:R-:W-:Y:S01]  /*2e00*/  IMAD.MOV.U32 R11, RZ, RZ, R3 ;  /* 0x000000ffff0b7224 */ /* 0x000fe200078e0003 */
[----:B------:R-:W-:Y:S01]  /*2e10*/  MOV R6, 0x2e40 ;  /* 0x00002e4000067802 */ /* 0x000fe20000000f00 */
[----:B------:R-:W-:-:S07]  /*2e20*/  IMAD.MOV.U32 R3, RZ, RZ, 0x40180000 ;  /* 0x40180000ff037424 */ /* 0x000fce00078e00ff */
[----:B------:R-:W-:Y:S05]  /*2e30*/  CALL.REL.NOINC `($__internal_1_$__cuda_sm20_div_rn_f64_full) ;  /* 0x00000010007c7944 */ /* 0x000fea0003c00000 */
[----:B------:R-:W-:Y:S01]  /*2e40*/  IMAD.MOV.U32 R6, RZ, RZ, R4 ;  /* 0x000000ffff067224 */ /* 0x000fe200078e0004 */
[----:B------:R-:W-:-:S07]  /*2e50*/  MOV R7, R5 ;  /* 0x0000000500077202 */ /* 0x000fce0000000f00 */
.L_x_39:
[----:B------:R-:W-:Y:S05]  /*2e60*/  BSYNC.RECONVERGENT B2 ;  /* 0x0000000000027941 */ /* 0x000fea0003800200 */
.L_x_38:
[----:B------:R-:W2:Y:S04]  /*2e70*/  LDL.64 R20, [R1+0x10] ;  /* 0x0000100001147983 */ /* 0x000ea80000100a00 */
[----:B------:R-:W2:Y:S04]  /*2e80*/  LDL.64 R2, [R1+0x28] ;  /* 0x0000280001027983 */ /* 0x000ea80000100a00 */
[----:B------:R-:W3:Y:S04]  /*2e90*/  LDL.64 R4, [R1+0x40] ;  /* 0x0000400001047983 */ /* 0x000ee80000100a00 */
[----:B------:R-:W4:Y:S01]  /*2ea0*/  LDL.64 R10, [R1+0x58] ;  /* 0x00005800010a7983 */ /* 0x000f220000100a00 */
[----:B------:R-:W0:Y:S01]  /*2eb0*/  MUFU.RCP64H R13, 6 ;  /* 0x40180000000d7908 */ /* 0x000e220000001800 */
[----:B------:R-:W-:-:S02]  /*2ec0*/  HFMA2 R12, -RZ, RZ, 0, 5.9604644775390625e-08 ;  /* 0x00000001ff0c7431 */ /* 0x000fc400000001ff */
[----:B------:R-:W-:Y:S01]  /*2ed0*/  IMAD.MOV.U32 R16, RZ, RZ, 0x0 ;  /* 0x00000000ff107424 */ /* 0x000fe200078e00ff */
[----:B------:R-:W-:Y:S01]  /*2ee0*/  BSSY.RECONVERGENT B2, `(.L_x_40) ;  /* 0x0000018000027945 */ /* 0x000fe20003800200 */
[----:B------:R-:W-:Y:S01]  /*2ef0*/  IMAD.MOV.U32 R17, RZ, RZ, 0x40180000 ;  /* 0x40180000ff117424 */ /* 0x000fe200078e00ff */
[----:B------:R-:W-:-:S05]  /*2f00*/  DADD R60, R60, R6 ;  /* 0x000000003c3c7229 */ /* 0x000fca0000000006 */
        /* <DEDUP_REMOVED lines=21> */
.L_x_41:
[----:B------:R-:W-:Y:S05]  /*3060*/  BSYNC.RECONVERGENT B2 ;  /* 0x0000000000027941 */ /* 0x000fea0003800200 */
.L_x_40:
[----:B------:R-:W-:Y:S01]  /*3070*/  DADD R58, R58, R4 ;  /* 0x000000003a3a7229 */ /* 0x000fe20000000004 */
[----:B------:R-:W-:Y:S01]  /*3080*/  HFMA2 R9, -RZ, RZ, 0, 0 ;  /* 0x00000000ff097431 */ /* 0x000fe200000001ff */
[----:B------:R-:W-:Y:S01]  /*3090*/  MOV R10, R15 ;  /* 0x0000000f000a7202 */ /* 0x000fe20000000f00 */
[----:B------:R-:W-:Y:S01]  /*30a0*/  IMAD.MOV.U32 R13, RZ, RZ, R0 ;  /* 0x000000ffff0d7224 */ /* 0x000fe200078e0000 */
[----:B------:R-:W-:Y:S07]  /*30b0*/  BRA `(.L_x_42) ;  /* 0x00000000000c7947 */ /* 0x000fee0003800000 */
.L_x_35:
[----:B------:R-:W-:Y:S01]  /*30c0*/  VIADD R9, R9, 0x1 ;  /* 0x0000000109097836 */ /* 0x000fe20000000000 */
[----:B------:R-:W-:Y:S01]  /*30d0*/  MOV R10, R15 ;  /* 0x0000000f000a7202 */ /* 0x000fe20000000f00 */
[----:B------:R-:W-:-:S07]  /*30e0*/  IMAD.MOV.U32 R13, RZ, RZ, R0 ;  /* 0x000000ffff0d7224 */ /* 0x000fce00078e0000 */
.L_x_42:
[----:B------:R-:W-:Y:S05]  /*30f0*/  BSYNC.RECONVERGENT B1 ;  /* 0x0000000000017941 */ /* 0x000fea0003800200 */
.L_x_34:
[----:B------:R-:W-:Y:S05]  /*3100*/  BRA `(.L_x_43) ;  /* 0xffffffe4007c7947 */ /* 0x000fea000383ffff */
.L_x_26:
[----:B------:R-:W-:Y:S05]  /*3110*/  BSYNC.RECONVERGENT B0 ;  /* 0x0000000000007941 */ /* 0x000fea0003800200 */
.L_x_16:
[----:B------:R-:W-:Y:S01]  /*3120*/  ISETP.NE.AND P0, PT, R15, -0x1, PT ;  /* 0xffffffff0f00780c */ /* 0x000fe20003f05270 */
[----:B------:R-:W0:Y:S01]  /*3130*/  LDCU.64 UR12, c[0x0][0x468] ;  /* 0x00008d00ff0c77ac */ /* 0x000e220008000a00 */
[----:B------:R-:W-:Y:S01]  /*3140*/  IADD3 R0, PT, PT, R10, UR9, RZ ;  /* 0x000000090a007c10 */ /* 0x000fe2000fffe0ff */
[----:B------:R-:W-:Y:S03]  /*3150*/  BSSY.RECONVERGENT B0, `(.L_x_44) ;  /* 0x0000091000007945 */ /* 0x000fe60003800200 */
[----:B------:R-:W-:-:S07]  /*3160*/  SHF.R.S32.HI R11, RZ, 0x1f, R0 ;  /* 0x0000001fff0b7819 */ /* 0x000fce0000011400 */
[----:B------:R-:W-:Y:S05]  /*3170*/  @!P0 BRA `(.L_x_45) ;  /* 0x0000000000148947 */ /* 0x000fea0003800000 */
[----:B------:R-:W1:Y:S01]  /*3180*/  LDC.64 R10, c[0x0][0x3d0] ;  /* 0x0000f400ff0a7b82 */ /* 0x000e620000000a00 */
[----:B------:R-:W-:-:S04]  /*3190*/  VIADD R15, R15, UR9 ;  /* 0x000000090f0f7c36 */ /* 0x000fc80008000000 */
[----:B-1----:R-:W-:-:S05]  /*31a0*/  IMAD.WIDE R10, R15, 0x4, R10 ;  /* 0x000000040f0a7825 */ /* 0x002fca00078e020a */
[----:B------:R1:W5:Y:S01]  /*31b0*/  LDG.E R39, desc[UR10][R10.64] ;  /* 0x0000000a0a277981 */ /* 0x000362000c1e1900 */
[----:B------:R-:W-:Y:S05]  /*31c0*/  BRA `(.L_x_46) ;  /* 0x0000000800247947 */ /* 0x000fea0003800000 */
.L_x_45:
[----:B------:R-:W1:Y:S02]  /*31d0*/  LDCU.64 UR4, c[0x0][0x3d0] ;  /* 0x00007a00ff0477ac */ /* 0x000e640008000a00 */
[----:B-1----:R-:W-:-:S04]  /*31e0*/  LEA R10, P0, R0, UR4, 0x2 ;  /* 0x00000004000a7c11 */ /* 0x002fc8000f8010ff */
[----:B------:R-:W-:-:S05]  /*31f0*/  LEA.HI.X R11, R0, UR5, R11, 0x2, P0 ;  /* 0x00000005000b7c11 */ /* 0x000fca00080f140b */
[----:B------:R1:W5:Y:S04]  /*3200*/  LDG.E R39, desc[UR10][R10.64] ;  /* 0x0000000a0a277981 */ /* 0x000368000c1e1900 */
.L_x_49:
[----:B-1----:R-:W1:Y:S01]  /*3210*/  LDC.64 R10, c[0x0][0x388] ;  /* 0x0000e200ff0a7b82 */ /* 0x002e620000000a00 */
[----:B-----5:R-:W-:-:S07]  /*3220*/  SHF.L.U32 R38, R39, 0x2, RZ ;  /* 0x0000000227267819 */ /* 0x020fce00000006ff */
[----:B------:R-:W2:Y:S01]  /*3230*/  LDC.64 R24, c[0x0][0x380] ;  /* 0x0000e000ff187b82 */ /* 0x000ea20000000a00 */
[----:B-1----:R-:W-:-:S05]  /*3240*/  IMAD.WIDE R10, R38, 0x4, R10 ;  /* 0x00000004260a7825 */ /* 0x002fca00078e020a */
[----:B------:R-:W3:Y:S04]  /*3250*/  LDG.E R0, desc[UR10][R10.64] ;  /* 0x0000000a0a007981 */ /* 0x000ee8000c1e1900 */
[----:B------:R-:W4:Y:S04]  /*3260*/  LDG.E R12, desc[UR10][R10.64+0x4] ;  /* 0x0000040a0a0c7981 */ /* 0x000f28000c1e1900 */
[----:B------:R-:W2:Y:S04]  /*3270*/  LDG.E R13, desc[UR10][R10.64+0x8] ;  /* 0x0000080a0a0d7981 */ /* 0x000ea8000c1e1900 */
[----:B------:R-:W2:Y:S01]  /*3280*/  LDG.E R18, desc[UR10][R10.64+0xc] ;  /* 0x00000c0a0a127981 */ /* 0x000ea2000c1e1900 */
[----:B---3--:R-:W-:-:S02]  /*3290*/  IMAD R15, R0, 0x3, RZ ;  /* 0x00000003000f7824 */ /* 0x008fc400078e02ff */
[----:B----4-:R-:W-:Y:S02]  /*32a0*/  IMAD R17, R12, 0x3, RZ ;  /* 0x000000030c117824 */ /* 0x010fe400078e02ff */
[----:B--2---:R-:W-:-:S04]  /*32b0*/  IMAD.WIDE R14, R15, 0x8, R24 ;  /* 0x000000080f0e7825 */ /* 0x004fc800078e0218 */
[----:B------:R-:W-:Y:S01]  /*32c0*/  IMAD R13, R13, 0x3, RZ ;  /* 0x000000030d0d7824 */ /* 0x000fe200078e02ff */
[----:B------:R-:W2:Y:S01]  /*32d0*/  LDG.E.64 R50, desc[UR10][R14.64] ;  /* 0x0000000a0e327981 */ /* 0x000ea2000c1e1b00 */
[----:B------:R-:W-:-:S03]  /*32e0*/  IMAD.WIDE R16, R17, 0x8, R24 ;  /* 0x0000000811107825 */ /* 0x000fc600078e0218 */
[----:B------:R-:W3:Y:S01]  /*32f0*/  LDG.E.64 R48, desc[UR10][R14.64+0x8] ;  /* 0x0000080a0e307981 */ /* 0x000ee2000c1e1b00 */
[----:B------:R-:W-:-:S03]  /*3300*/  IMAD.WIDE R22, R13, 0x8, R24 ;  /* 0x000000080d167825 */ /* 0x000fc600078e0218 */
[----:B------:R-:W2:Y:S01]  /*3310*/  LDG.E.64 R44, desc[UR10][R16.64] ;  /* 0x0000000a102c7981 */ /* 0x000ea2000c1e1b00 */
[----:B------:R-:W-:-:S03]  /*3320*/  IMAD R13, R18, 0x3, RZ ;  /* 0x00000003120d7824 */ /* 0x000fc600078e02ff */
[----:B------:R-:W3:Y:S01]  /*3330*/  LDG.E.64 R34, desc[UR10][R22.64+0x8] ;  /* 0x0000080a16227981 */ /* 0x000ee2000c1e1b00 */
[----:B------:R-:W-:-:S03]  /*3340*/  IMAD.WIDE R24, R13, 0x8, R24 ;  /* 0x000000080d187825 */ /* 0x000fc600078e0218 */
[----:B------:R-:W4:Y:S04]  /*3350*/  LDG.E.64 R46, desc[UR10][R14.64+0x10] ;  /* 0x0000100a0e2e7981 */ /* 0x000f28000c1e1b00 */
[----:B------:R-:W4:Y:S04]  /*3360*/  LDG.E.64 R42, desc[UR10][R16.64+0x8] ;  /* 0x0000080a102a7981 */ /* 0x000f28000c1e1b00 */
[----:B------:R-:W4:Y:S04]  /*3370*/  LDG.E.64 R32, desc[UR10][R22.64+0x10] ;  /* 0x0000100a16207981 */ /* 0x000f28000c1e1b00 */
[----:B------:R-:W4:Y:S04]  /*3380*/  LDG.E.64 R10, desc[UR10][R24.64+0x10] ;  /* 0x0000100a180a7981 */ /* 0x000f28000c1e1b00 */
[----:B------:R-:W4:Y:S04]  /*3390*/  LDG.E.64 R40, desc[UR10][R16.64+0x10] ;  /* 0x0000100a10287981 */ /* 0x000f28000c1e1b00 */
[----:B------:R-:W4:Y:S04]  /*33a0*/  LDG.E.64 R36, desc[UR10][R22.64] ;  /* 0x0000000a16247981 */ /* 0x000f28000c1e1b00 */
[----:B------:R-:W4:Y:S04]  /*33b0*/  LDG.E.64 R12, desc[UR10][R24.64] ;  /* 0x0000000a180c7981 */ /* 0x000f28000c1e1b00 */
[----:B------:R-:W4:Y:S01]  /*33c0*/  LDG.E.64 R18, desc[UR10][R24.64+0x8] ;  /* 0x0000080a18127981 */ /* 0x000f22000c1e1b00 */
[----:B------:R-:W-:Y:S01]  /*33d0*/  BSSY.RECONVERGENT B1, `(.L_x_47) ;  /* 0x0000027000017945 */ /* 0x000fe20003800200 */
[----:B--2---:R-:W-:-:S02]  /*33e0*/  DADD R26, -R50, R44 ;  /* 0x00000000321a7229 */ /* 0x004fc4000000012c */
[C---:B---3--:R-:W-:Y:S02]  /*33f0*/  DADD R30, -R48.reuse, R34 ;  /* 0x00000000301e7229 */ /* 0x048fe40000000122 */
[----:B----4-:R-:W-:-:S06]  /*3400*/  DADD R28, -R48, R42 ;  /* 0x00000000301c7229 */ /* 0x010fcc000000012a */
[----:B------:R-:W-:Y:S02]  /*3410*/  DMUL R56, R26, R30 ;  /* 0x0000001e1a387228 */ /* 0x000fe40000000000 */
[C---:B------:R-:W-:Y:S02]  /*3420*/  DADD R52, -R46.reuse, R32 ;  /* 0x000000002e347229 */ /* 0x040fe40000000120 */
[C---:B------:R-:W-:Y:S02]  /*3430*/  DADD R20, -R46.reuse, R10 ;  /* 0x000000002e147229 */ /* 0x040fe4000000010a */
[----:B------:R-:W-:-:S04]  /*3440*/  DADD R14, -R46, R40 ;  /* 0x000000002e0e7229 */ /* 0x000fc80000000128 */
[----:B------:R-:W-:Y:S02]  /*3450*/  DMUL R66, R28, R52 ;  /* 0x000000341c427228 */ /* 0x000fe40000000000 */
        /* <DEDUP_REMOVED lines=13> */
[----:B------:R-:W1:Y:S04]  /*3530*/  MUFU.RCP64H R17, R77 ;  /* 0x0000004d00117308 */ /* 0x000e680000001800 */
[----:B------:R-:W-:-:S06]  /*3540*/  VIADD R16, R77, 0x300402 ;  /* 0x003004024d107836 */ /* 0x000fcc0000000000 */
[----:B-1----:R-:W-:-:S08]  /*3550*/  DFMA R14, -R76, R16, 1 ;  /* 0x3ff000004c0e742b */ /* 0x002fd00000000110 */
        /* <DEDUP_REMOVED lines=9> */
[----:B------:R-:W-:Y:S02]  /*35f0*/  LOP3.LUT R14, R77, 0x7fffffff, RZ, 0xc0, !PT ;  /* 0x7fffffff4d0e7812 */ /* 0x000fe400078ec0ff */
[----:B------:R-:W-:Y:S02]  /*3600*/  MOV R15, R77 ;  /* 0x0000004d000f7202 */ /* 0x000fe40000000f00 */
[----:B------:R-:W-:Y:S01]  /*3610*/  MOV R0, 0x3640 ;  /* 0x0000364000007802 */ /* 0x000fe20000000f00 */
[----:B------:R-:W-:-:S07]  /*3620*/  VIADD R14, R14, 0xfff00000 ;  /* 0xfff000000e0e7836 */ /* 0x000fce0000000000 */
[----:B0-----:R-:W-:Y:S05]  /*3630*/  CALL.REL.NOINC `($__internal_0_$__cuda_sm20_dblrcp_rn_slowpath_v3) ;  /* 0x0000000400d47944 */ /* 0x001fea0003c00000 */
.L_x_48:
[----:B0-----:R-:W-:Y:S05]  /*3640*/  BSYNC.RECONVERGENT B1 ;  /* 0x0000000000017941 */ /* 0x001fea0003800200 */
.L_x_47:
        /* <DEDUP_REMOVED lines=8> */
[----:B------:R-:W-:Y:S02]  /*36d0*/  DADD R34, R42, -R34 ;  /* 0x000000002a227229 */ /* 0x000fe40000000822 */
[----:B------:R-:W-:Y:S02]  /*36e0*/  DMUL R42, R20, R50 ;  /* 0x00000032142a7228 */ /* 0x000fe40000000000 */
[-C--:B------:R-:W-:Y:S02]  /*36f0*/  DMUL R16, R24, R10.reuse ;  /* 0x0000000a18107228 */ /* 0x080fe40000000000 */
[----:B------:R-:W-:-:S02]  /*3700*/  DFMA R40, R22, R10, -R40 ;  /* 0x0000000a1628722b */ /* 0x000fc40000000828 */
[----:B------:R-:W-:Y:S02]  /*3710*/  DADD R44, R44, -R36 ;  /* 0x000000002c2c7229 */ /* 0x000fe40000000824 */
[----:B------:R-:W-:Y:S02]  /*3720*/  DMUL R10, R24, R46 ;  /* 0x0000002e180a7228 */ /* 0x000fe40000000000 */
[----:B------:R-:W-:Y:S02]  /*3730*/  DMUL R52, R50, R32 ;  /* 0x0000002032347228 */ /* 0x000fe40000000000 */
[C---:B------:R-:W-:Y:S02]  /*3740*/  DFMA R42, R22.reuse, R46, -R42 ;  /* 0x0000002e162a722b */ /* 0x040fe4000000082a */
[-C--:B------:R-:W-:Y:S02]  /*3750*/  DMUL R36, R22, R18.reuse ;  /* 0x0000001216247228 */ /* 0x080fe40000000000 */
[----:B------:R-:W-:-:S02]  /*3760*/  DFMA R16, R20, R18, -R16 ;  /* 0x000000121410722b */ /* 0x000fc40000000810 */
[----:B------:R-:W-:Y:S02]  /*3770*/  DMUL R40, R28, R40 ;  /* 0x000000281c287228 */ /* 0x000fe40000000000 */
[----:B------:R-:W-:Y:S02]  /*3780*/  DFMA R10, R20, R48, -R10 ;  /* 0x00000030140a722b */ /* 0x000fe4000000080a */
[----:B------:R-:W-:Y:S02]  /*3790*/  DFMA R52, R46, R44, -R52 ;  /* 0x0000002c2e34722b */ /* 0x000fe40000000834 */
[----:B------:R-:W-:Y:S02]  /*37a0*/  DMUL R22, R22, R48 ;  /* 0x0000003016167228 */ /* 0x000fe40000000000 */
[----:B------:R-:W-:Y:S02]  /*37b0*/  DMUL R42, R28, R42 ;  /* 0x0000002a1c2a7228 */ /* 0x000fe40000000000 */
[----:B------:R-:W-:-:S02]  /*37c0*/  DFMA R36, R24, R12, -R36 ;  /* 0x0000000c1824722b */ /* 0x000fc40000000824 */
[----:B------:R-:W-:Y:S02]  /*37d0*/  DMUL R46, R46, R34 ;  /* 0x000000222e2e7228 */ /* 0x000fe40000000000 */
[----:B------:R-:W-:Y:S02]  /*37e0*/  DFMA R16, R26, R16, R40 ;  /* 0x000000101a10722b */ /* 0x000fe40000000028 */
[----:B------:R-:W-:Y:S02]  /*37f0*/  DFMA R22, R24, R50, -R22 ;  /* 0x000000321816722b */ /* 0x000fe40000000816 */
[----:B------:R-:W-:Y:S02]  /*3800*/  DFMA R10, R26, R10, R42 ;  /* 0x0000000a1a0a722b */ /* 0x000fe4000000002a */
[C---:B------:R-:W-:Y:S02]  /*3810*/  DMUL R44, R48.reuse, R44 ;  /* 0x0000002c302c7228 */ /* 0x040fe40000000000 */
[----:B------:R-:W-:-:S02]  /*3820*/  DFMA R46, R48, R32, -R46 ;  /* 0x00000020302e722b */ /* 0x000fc4000000082e */
[----:B------:R-:W-:Y:S02]  /*3830*/  DMUL R52, R28, R52 ;  /* 0x000000341c347228 */ /* 0x000fe40000000000 */
[C---:B------:R-:W-:Y:S02]  /*3840*/  DFMA R16, R30.reuse, R36, R16 ;  /* 0x000000241e10722b */ /* 0x040fe40000000010 */
[----:B------:R-:W-:Y:S02]  /*3850*/  DFMA R10, R30, R22, R10 ;  /* 0x000000161e0a722b */ /* 0x000fe4000000000a */
[----:B------:R-:W-:Y:S02]  /*3860*/  DFMA R44, R50, R34, -R44 ;  /* 0x00000022322c722b */ /* 0x000fe4000000082c */
[----:B------:R-:W-:Y:S02]  /*3870*/  DFMA R46, R26, R46, R52 ;  /* 0x0000002e1a2e722b */ /* 0x000fe40000000034 */
[----:B------:R-:W-:-:S02]  /*3880*/  DMUL R18, R16, R14 ;  /* 0x0000000e10127228 */ /* 0x000fc40000000000 */
[----:B------:R-:W-:-:S04]  /*3890*/  DMUL R12, R10, R14 ;  /* 0x0000000e0a0c7228 */ /* 0x000fc80000000000 */
[----:B------:R-:W-:Y:S02]  /*38a0*/  DFMA R44, R30, R44, R46 ;  /* 0x0000002c1e2c722b */ /* 0x000fe4000000002e */
[----:B------:R-:W-:-:S06]  /*38b0*/  DADD R10, -R18, 1 ;  /* 0x3ff00000120a7429 */ /* 0x000fcc0000000100 */
[----:B------:R-:W-:Y:S02]  /*38c0*/  DMUL R14, R44, R14 ;  /* 0x0000000e2c0e7228 */ /* 0x000fe40000000000 */
[----:B------:R-:W-:-:S05]  /*38d0*/  DADD R10, -R12, R10 ;  /* 0x000000000c0a7229 */ /* 0x000fca000000010a */
[----:B------:R2:W-:Y:S03]  /*38e0*/  STL.128 [R1+0x70], R12 ;  /* 0x0000700c01007387 */ /* 0x0005e60000100c00 */
[----:B------:R-:W-:-:S07]  /*38f0*/  DADD R16, -R14, R10 ;  /* 0x000000000e107229 */ /* 0x000fce000000010a */
[----:B------:R2:W-:Y:S01]  /*3900*/  STL.128 [R1+0x60], R16 ;  /* 0x0000601001007387 */ /* 0x0005e20000100c00 */
[----:B------:R-:W-:-:S06]  /*3910*/  DSETP.GEU.AND P0, PT, R18, R16, PT ;  /* 0x000000101200722a */ /* 0x000fcc0003f0e000 */
[----:B------:R-:W-:-:S04]  /*3920*/  SEL R0, RZ, 0x1, P0 ;  /* 0x00000001ff007807 */ /* 0x000fc80000000000 */
[----:B------:R-:W-:-:S05]  /*3930*/  LEA R22, R0, UR7, 0x3 ;  /* 0x0000000700167c11 */ /* 0x000fca000f8e18ff */
[----:B------:R-:W3:Y:S02]  /*3940*/  LDL.64 R10, [R22] ;  /* 0x00000000160a7983 */ /* 0x000ee40000100a00 */
[----:B---3--:R-:W-:-:S06]  /*3950*/  DSETP.GEU.AND P0, PT, R12, R10, PT ;  /* 0x0000000a0c00722a */ /* 0x008fcc0003f0e000 */
[----:B------:R-:W-:-:S04]  /*3960*/  SEL R0, R0, 0x2, P0 ;  /* 0x0000000200007807 */ /* 0x000fc80000000000 */
[----:B------:R-:W-:-:S06]  /*3970*/  LEA R10, R0, UR7, 0x3 ;  /* 0x00000007000a7c11 */ /* 0x000fcc000f8e18ff */
[----:B------:R-:W3:Y:S02]  /*3980*/  LDL.64 R10, [R10] ;  /* 0x000000000a0a7983 */ /* 0x000ee40000100a00 */
[----:B---3--:R-:W-:-:S06]  /*3990*/  DSETP.GEU.AND P0, PT, R14, R10, PT ;  /* 0x0000000a0e00722a */ /* 0x008fcc0003f0e000 */
[----:B------:R-:W-:-:S04]  /*39a0*/  SEL R11, R0, 0x3, P0 ;  /* 0x00000003000b7807 */ /* 0x000fc80000000000 */
[----:B------:R-:W-:-:S05]  /*39b0*/  LEA R0, R11, UR7, 0x3 ;  /* 0x000000070b007c11 */ /* 0x000fca000f8e18ff */
[----:B------:R-:W3:Y:S02]  /*39c0*/  LDL.64 R20, [R0] ;  /* 0x0000000000147983 */ /* 0x000ee40000100a00 */
[----:B---3--:R-:W-:-:S14]  /*39d0*/  DSETP.GE.AND P0, PT, R20, -UR12, PT ;  /* 0x8000000c14007e2a */ /* 0x008fdc000bf06000 */
[----:B--2---:R-:W-:Y:S05]  /*39e0*/  @P0 BRA `(.L_x_46) ;  /* 0x00000000001c0947 */ /* 0x004fea0003800000 */
[----:B------:R-:W0:Y:S01]  /*39f0*/  LDC.64 R12, c[0x0][0x390] ;  /* 0x0000e400ff0c7b82 */ /* 0x000e220000000a00 */
[----:B------:R-:W-:-:S05]  /*3a00*/  IADD3 R11, PT, PT, R38, R11, RZ ;  /* 0x0000000b260b7210 */ /* 0x000fca0007ffe0ff */
[----:B0-----:R-:W-:-:S05]  /*3a10*/  IMAD.WIDE R10, R11, 0x4, R12 ;  /* 0x000000040b0a7825 */ /* 0x001fca00078e020c */
[----:B------:R-:W2:Y:S02]  /*3a20*/  LDG.E R39, desc[UR10][R10.64] ;  /* 0x0000000a0a277981 */ /* 0x000ea4000c1e1900 */
[----:B--2---:R-:W-:-:S13]  /*3a30*/  ISETP.NE.AND P0, PT, R39, -0x1, PT ;  /* 0xffffffff2700780c */ /* 0x004fda0003f05270 */
[----:B------:R-:W-:Y:S05]  /*3a40*/  @P0 BRA `(.L_x_49) ;  /* 0xfffffff400f00947 */ /* 0x000fea000383ffff */
[----:B------:R-:W-:-:S07]  /*3a50*/  IMAD.MOV.U32 R39, RZ, RZ, -0x1 ;  /* 0xffffffffff277424 */ /* 0x000fce00078e00ff */
.L_x_46:
[----:B0-----:R-:W-:Y:S05]  /*3a60*/  BSYNC.RECONVERGENT B0 ;  /* 0x0000000000007941 */ /* 0x001fea0003800200 */
.L_x_44:
[----:B------:R-:W0:Y:S01]  /*3a70*/  LDCU.64 UR4, c[0x0][0x458] ;  /* 0x00008b00ff0477ac */ /* 0x000e220008000a00 */
[----:B------:R-:W2:Y:S01]  /*3a80*/  LDC.64 R16, c[0x0][0x420] ;  /* 0x00010800ff107b82 */ /* 0x000ea20000000a00 */
[C---:B-----5:R-:W-:Y:S01]  /*3a90*/  ISETP.NE.AND P0, PT, R39.reuse, -0x1, PT ;  /* 0xffffffff2700780c */ /* 0x060fe20003f05270 */
[----:B------:R-:W-:Y:S01]  /*3aa0*/  IMAD R21, R8, 0x3, RZ ;  /* 0x0000000308157824 */ /* 0x000fe200078e02ff */
[----:B------:R-:W-:-:S05]  /*3ab0*/  IADD3 R0, PT, PT, -R39, -0x2, RZ ;  /* 0xfffffffe27007810 */ /* 0x000fca0007ffe1ff */
[----:B------:R-:W3:Y:S08]  /*3ac0*/  LDC.64 R14, c[0x0][0x3f8] ;  /* 0x0000fe00ff0e7b82 */ /* 0x000ef00000000a00 */
[----:B------:R-:W4:Y:S01]  /*3ad0*/  LDC.64 R18, c[0x0][0x400] ;  /* 0x00010000ff127b82 */ /* 0x000f220000000a00 */
[----:B0-----:R-:W-:-:S07]  /*3ae0*/  DSETP.GE.AND P1, PT, R64, UR4, PT ;  /* 0x0000000440007e2a */ /* 0x001fce000bf26000 */
[----:B-1----:R-:W0:Y:S01]  /*3af0*/  LDC.64 R10, c[0x0][0x428] ;  /* 0x00010a00ff0a7b82 */ /* 0x002e220000000a00 */
[----:B--2---:R-:W-:-:S05]  /*3b00*/  IMAD.WIDE R16, R8, 0x8, R16 ;  /* 0x0000000808107825 */ /* 0x004fca00078e0210 */
[----:B------:R1:W-:Y:S01]  /*3b10*/  STG.E.64 desc[UR10][R16.64], R64 ;  /* 0x0000004010007986 */ /* 0x0003e2000c101b0a */
[----:B------:R-:W-:Y:S01]  /*3b20*/  @P1 SEL R39, R0, R39, P0 ;  /* 0x0000002700271207 */ /* 0x000fe20000000000 */
[----:B------:R-:W2:Y:S01]  /*3b30*/  LDC.64 R12, c[0x0][0x448] ;  /* 0x00011200ff0c7b82 */ /* 0x000ea20000000a00 */
[----:B------:R-:W-:Y:S01]  /*3b40*/  ISETP.GE.AND P0, PT, R9, 0x1, PT ;  /* 0x000000010900780c */ /* 0x000fe20003f06270 */
[----:B---3--:R-:W-:-:S05]  /*3b50*/  IMAD.WIDE R14, R8, 0x4, R14 ;  /* 0x00000004080e7825 */ /* 0x008fca00078e020e */
[----:B------:R1:W-:Y:S01]  /*3b60*/  STG.E desc[UR10][R14.64], R9 ;  /* 0x000000090e007986 */ /* 0x0003e2000c10190a */
[----:B----4-:R-:W-:-:S05]  /*3b70*/  IMAD.WIDE R18, R21, 0x8, R18 ;  /* 0x0000000815127825 */ /* 0x010fca00078e0212 */
[----:B------:R1:W-:Y:S01]  /*3b80*/  STG.E.64 desc[UR10][R18.64], R62 ;  /* 0x0000003e12007986 */ /* 0x0003e2000c101b0a */
[----:B0-----:R-:W-:-:S03]  /*3b90*/  IMAD.WIDE R10, R21, 0x8, R10 ;  /* 0x00000008150a7825 */ /* 0x001fc600078e020a */
[----:B------:R1:W-:Y:S04]  /*3ba0*/  STG.E.64 desc[UR10][R18.64+0x8], R60 ;  /* 0x0000083c12007986 */ /* 0x0003e8000c101b0a */
[----:B------:R1:W-:Y:S01]  /*3bb0*/  STG.E.64 desc[UR10][R18.64+0x10], R58 ;  /* 0x0000103a12007986 */ /* 0x0003e2000c101b0a */
[----:B--2---:R-:W-:-:S03]  /*3bc0*/  IMAD.WIDE R12, R8, 0x4, R12 ;  /* 0x00000004080c7825 */ /* 0x004fc600078e020c */
[----:B------:R1:W-:Y:S04]  /*3bd0*/  STG.E.64 desc[UR10][R10.64], R2 ;  /* 0x000000020a007986 */ /* 0x0003e8000c101b0a */
[----:B------:R1:W-:Y:S04]  /*3be0*/  STG.E.64 desc[UR10][R10.64+0x8], R4 ;  /* 0x000008040a007986 */ /* 0x0003e8000c101b0a */
[----:B------:R1:W-:Y:S04]  /*3bf0*/  STG.E.64 desc[UR10][R10.64+0x10], R6 ;  /* 0x000010060a007986 */ /* 0x0003e8000c101b0a */
[----:B------:R1:W-:Y:S01]  /*3c00*/  STG.E desc[UR10][R12.64], R39 ;  /* 0x000000270c007986 */ /* 0x0003e2000c10190a */
[----:B------:R-:W-:Y:S05]  /*3c10*/  @!P0 EXIT ;  /* 0x000000000000894d */ /* 0x000fea0003800000 */
[----:B-1----:R-:W2:Y:S01]  /*3c20*/  LDL.128 R12, [R1] ;  /* 0x00000000010c7983 */ /* 0x002ea20000100c00 */
[----:B------:R-:W0:Y:S03]  /*3c30*/  LDC.64 R2, c[0x0][0x408] ;  /* 0x00010200ff027b82 */ /* 0x000e260000000a00 */
[----:B------:R-:W3:Y:S01]  /*3c40*/  LDL.128 R4, [R1+0x10] ;  /* 0x0000100001047983 */ /* 0x000ee20000100c00 */
[----:B------:R-:W-:Y:S01]  /*3c50*/  ISETP.NE.AND P0, PT, R9, 0x1, PT ;  /* 0x000000010900780c */ /* 0x000fe20003f05270 */
[----:B0-----:R-:W-:-:S05]  /*3c60*/  IMAD.WIDE R2, R21, 0x8, R2 ;  /* 0x0000000815027825 */ /* 0x001fca00078e0202 */
[----:B--2---:R0:W-:Y:S04]  /*3c70*/  STG.E.64 desc[UR10][R2.64], R12 ;  /* 0x0000000c02007986 */ /* 0x0041e8000c101b0a */
[----:B------:R0:W-:Y:S04]  /*3c80*/  STG.E.64 desc[UR10][R2.64+0x8], R14 ;  /* 0x0000080e02007986 */ /* 0x0001e8000c101b0a */
[----:B---3--:R0:W-:Y:S01]  /*3c90*/  STG.E.64 desc[UR10][R2.64+0x10], R4 ;  /* 0x0000100402007986 */ /* 0x0081e2000c101b0a */
[----:B------:R-:W-:Y:S05]  /*3ca0*/  @!P0 EXIT ;  /* 0x000000000000894d */ /* 0x000fea0003800000 */
[----:B0-----:R-:W2:Y:S01]  /*3cb0*/  LDL.128 R12, [R1+0x20] ;  /* 0x00002000010c7983 */ /* 0x001ea20000100c00 */
[----:B------:R-:W0:Y:S01]  /*3cc0*/  LDC.64 R2, c[0x0][0x410] ;  /* 0x00010400ff027b82 */ /* 0x000e220000000a00 */
[----:B------:R-:W-:Y:S01]  /*3cd0*/  ISETP.GE.U32.AND P0, PT, R9, 0x3, PT ;  /* 0x000000030900780c */ /* 0x000fe20003f06070 */
[----:B0-----:R-:W-:-:S05]  /*3ce0*/  IMAD.WIDE R2, R21, 0x8, R2 ;  /* 0x0000000815027825 */ /* 0x001fca00078e0202 */
[----:B------:R0:W-:Y:S04]  /*3cf0*/  STG.E.64 desc[UR10][R2.64], R6 ;  /* 0x0000000602007986 */ /* 0x0001e8000c101b0a */
[----:B--2---:R0:W-:Y:S04]  /*3d00*/  STG.E.64 desc[UR10][R2.64+0x8], R12 ;  /* 0x0000080c02007986 */ /* 0x0041e8000c101b0a */
[----:B------:R0:W-:Y:S01]  /*3d10*/  STG.E.64 desc[UR10][R2.64+0x10], R14 ;  /* 0x0000100e02007986 */ /* 0x0001e2000c101b0a */
[----:B------:R-:W-:Y:S05]  /*3d20*/  @!P0 EXIT ;  /* 0x000000000000894d */ /* 0x000fea0003800000 */
[----:B0-----:R-:W2:Y:S04]  /*3d30*/  LDL.128 R4, [R1+0x30] ;  /* 0x0000300001047983 */ /* 0x001ea80000100c00 */
[----:B------:R-:W3:Y:S04]  /*3d40*/  LDL.64 R2, [R1+0x40] ;  /* 0x0000400001027983 */ /* 0x000ee80000100a00 */
[----:B--2---:R-:W-:Y:S04]  /*3d50*/  STG.E.64 desc[UR10][R54.64], R4 ;  /* 0x0000000436007986 */ /* 0x004fe8000c101b0a */
[----:B------:R-:W-:Y:S04]  /*3d60*/  STG.E.64 desc[UR10][R54.64+0x8], R6 ;  /* 0x0000080636007986 */ /* 0x000fe8000c101b0a */
[----:B---3--:R-:W-:Y:S01]  /*3d70*/  STG.E.64 desc[UR10][R54.64+0x10], R2 ;  /* 0x0000100236007986 */ /* 0x008fe2000c101b0a */
[----:B------:R-:W-:Y:S05]  /*3d80*/  EXIT ;  /* 0x000000000000794d */ /* 0x000fea0003800000 */
        .weak           $__internal_0_$__cuda_sm20_dblrcp_rn_slowpath_v3
        .type           $__internal_0_$__cuda_sm20_dblrcp_rn_slowpath_v3,@function
        .size           $__internal_0_$__cuda_sm20_dblrcp_rn_slowpath_v3,($__internal_1_$__cuda_sm20_div_rn_f64_full - $__internal_0_$__cuda_sm20_dblrcp_rn_slowpath_v3)
$__internal_0_$__cuda_sm20_dblrcp_rn_slowpath_v3:
[----:B------:R-:W-:Y:S01]  /*3d90*/  MOV R77, R15 ;  /* 0x0000000f004d7202 */ /* 0x000fe20000000f00 */
[----:B------:R-:W-:Y:S05]  /*3da0*/  BSSY.RECONVERGENT B3, `(.L_x_50) ;  /* 0x0000023000037945 */ /* 0x000fea0003800200 */
[----:B------:R-:W-:-:S14]  /*3db0*/  DSETP.GTU.AND P0, PT, |R76|, +INF , PT ;  /* 0x7ff000004c00742a */ /* 0x000fdc0003f0c200 */
[----:B------:R-:W-:Y:S05]  /*3dc0*/  @P0 BRA `(.L_x_51) ;  /* 0x0000000000780947 */ /* 0x000fea0003800000 */
[----:B------:R-:W-:-:S05]  /*3dd0*/  LOP3.LUT R15, R15, 0x7fffffff, RZ, 0xc0, !PT ;  /* 0x7fffffff0f0f7812 */ /* 0x000fca00078ec0ff */
[----:B------:R-:W-:-:S05]  /*3de0*/  VIADD R16, R15, 0xffffffff ;  /* 0xffffffff0f107836 */ /* 0x000fca0000000000 */
[----:B------:R-:W-:-:S13]  /*3df0*/  ISETP.GE.U32.AND P0, PT, R16, 0x7fefffff, PT ;  /* 0x7fefffff1000780c */ /* 0x000fda0003f06070 */
[----:B------:R-:W-:Y:S02]  /*3e00*/  @P0 LOP3.LUT R17, R77, 0x7ff00000, RZ, 0x3c, !PT ;  /* 0x7ff000004d110812 */ /* 0x000fe400078e3cff */
[----:B------:R-:W-:Y:S01]  /*3e10*/  @P0 MOV R16, RZ ;  /* 0x000000ff00100202 */ /* 0x000fe20000000f00 */
[----:B------:R-:W-:Y:S06]  /*3e20*/  @P0 BRA `(.L_x_52) ;  /* 0x0000000000680947 */ /* 0x000fec0003800000 */
[----:B------:R-:W-:-:S13]  /*3e30*/  ISETP.GE.U32.AND P0, PT, R15, 0x1000001, PT ;  /* 0x010000010f00780c */ /* 0x000fda0003f06070 */
[----:B------:R-:W-:Y:S05]  /*3e40*/  @!P0 BRA `(.L_x_53) ;  /* 0x0000000000348947 */ /* 0x000fea0003800000 */
[----:B------:R-:W-:Y:S01]  /*3e50*/  VIADD R17, R77, 0xc0200000 ;  /* 0xc02000004d117836 */ /* 0x000fe20000000000 */
[----:B------:R-:W-:-:S03]  /*3e60*/  MOV R16, R76 ;  /* 0x0000004c00107202 */ /* 0x000fc60000000f00 */
[----:B------:R-:W0:Y:S03]  /*3e70*/  MUFU.RCP64H R15, R17 ;  /* 0x00000011000f7308 */ /* 0x000e260000001800 */
[----:B0-----:R-:W-:-:S08]  /*3e80*/  DFMA R78, -R16, R14, 1 ;  /* 0x3ff00000104e742b */ /* 0x001fd0000000010e */
[----:B------:R-:W-:-:S08]  /*3e90*/  DFMA R78, R78, R78, R78 ;  /* 0x0000004e4e4e722b */ /* 0x000fd0000000004e */
[----:B------:R-:W-:-:S08]  /*3ea0*/  DFMA R78, R14, R78, R14 ;  /* 0x0000004e0e4e722b */ /* 0x000fd0000000000e */
[----:B------:R-:W-:-:S08]  /*3eb0*/  DFMA R14, -R16, R78, 1 ;  /* 0x3ff00000100e742b */ /* 0x000fd0000000014e */
[----:B------:R-:W-:-:S08]  /*3ec0*/  DFMA R14, R78, R14, R78 ;  /* 0x0000000e4e0e722b */ /* 0x000fd0000000004e */
[----:B------:R-:W-:-:S08]  /*3ed0*/  DMUL R14, R14, 2.2250738585072013831e-308 ;  /* 0x001000000e0e7828 */ /* 0x000fd00000000000 */
[----:B------:R-:W-:-:S08]  /*3ee0*/  DFMA R76, -R76, R14, 1 ;  /* 0x3ff000004c4c742b */ /* 0x000fd0000000010e */
[----:B------:R-:W-:-:S08]  /*3ef0*/  DFMA R76, R76, R76, R76 ;  /* 0x0000004c4c4c722b */ /* 0x000fd0000000004c */
[----:B------:R-:W-:Y:S01]  /*3f00*/  DFMA R16, R14, R76, R14 ;  /* 0x0000004c0e10722b */ /* 0x000fe2000000000e */
[----:B------:R-:W-:Y:S10]  /*3f10*/  BRA `(.L_x_52) ;  /* 0x00000000002c7947 */ /* 0x000ff40003800000 */
.L_x_53:
[----:B------:R-:W-:-:S06]  /*3f20*/  DMUL R76, R76, 8.11296384146066816958e+31 ;  /* 0x469000004c4c7828 */ /* 0x000fcc0000000000 */
[----:B------:R-:W0:Y:S02]  /*3f30*/  MUFU.RCP64H R15, R77 ;  /* 0x0000004d000f7308 */ /* 0x000e240000001800 */
[----:B0-----:R-:W-:-:S08]  /*3f40*/  DFMA R16, -R76, R14, 1 ;  /* 0x3ff000004c10742b */ /* 0x001fd0000000010e */
[----:B------:R-:W-:-:S08]  /*3f50*/  DFMA R16, R16, R16, R16 ;  /* 0x000000101010722b */ /* 0x000fd00000000010 */
[----:B------:R-:W-:-:S08]  /*3f60*/  DFMA R16, R14, R16, R14 ;  /* 0x000000100e10722b */ /* 0x000fd0000000000e */
[----:B------:R-:W-:-:S08]  /*3f70*/  DFMA R14, -R76, R16, 1 ;  /* 0x3ff000004c0e742b */ /* 0x000fd00000000110 */
[----:B------:R-:W-:-:S08]  /*3f80*/  DFMA R14, R16, R14, R16 ;  /* 0x0000000e100e722b */ /* 0x000fd00000000010 */
[----:B------:R-:W-:Y:S01]  /*3f90*/  DMUL R16, R14, 8.11296384146066816958e+31 ;  /* 0x469000000e107828 */ /* 0x000fe20000000000 */
[----:B------:R-:W-:Y:S10]  /*3fa0*/  BRA `(.L_x_52) ;  /* 0x0000000000087947 */ /* 0x000ff40003800000 */
.L_x_51:
[----:B------:R-:W-:Y:S01]  /*3fb0*/  LOP3.LUT R17, R77, 0x80000, RZ, 0xfc, !PT ;  /* 0x000800004d117812 */ /* 0x000fe200078efcff */
[----:B------:R-:W-:-:S07]  /*3fc0*/  IMAD.MOV.U32 R16, RZ, RZ, R76 ;  /* 0x000000ffff107224 */ /* 0x000fce00078e004c */
.L_x_52:
[----:B------:R-:W-:Y:S05]  /*3fd0*/  BSYNC.RECONVERGENT B3 ;  /* 0x0000000000037941 */ /* 0x000fea0003800200 */
.L_x_50:
[----:B------:R-:W-:Y:S01]  /*3fe0*/  MOV R14, R16 ;  /* 0x00000010000e7202 */ /* 0x000fe20000000f00 */
[----:B------:R-:W-:Y:S01]  /*3ff0*/  IMAD.MOV.U32 R15, RZ, RZ, R17 ;  /* 0x000000ffff0f7224 */ /* 0x000fe200078e0011 */
[----:B------:R-:W-:Y:S01]  /*4000*/  MOV R16, R0 ;  /* 0x0000000000107202 */ /* 0x000fe20000000f00 */
[----:B------:R-:W-:-:S04]  /*4010*/  IMAD.MOV.U32 R17, RZ, RZ, 0x0 ;  /* 0x00000000ff117424 */ /* 0x000fc800078e00ff */
[----:B------:R-:W-:Y:S05]  /*4020*/  RET.REL.NODEC R16 `(_Z25BlockedTracingKernelOfRK4PdPiS0_S0_S0_S_S_S_S0_S0_S0_S0_S0_S0_S0_S0_S_S_S_S_S_S_S0_S0_S0_S0_ddddi) ;  /* 0xffffffbc10f47950 */ /* 0x000fea0003c3ffff */
        .weak           $__internal_1_$__cuda_sm20_div_rn_f64_full
        .type           $__internal_1_$__cuda_sm20_div_rn_f64_full,@function
        .size           $__internal_1_$__cuda_sm20_div_rn_f64_full,(.L_x_61 - $__internal_1_$__cuda_sm20_div_rn_f64_full)
$__internal_1_$__cuda_sm20_div_rn_f64_full:
[C---:B------:R-:W-:Y:S01]  /*4030*/  FSETP.GEU.AND P0, PT, |R3|.reuse, 1.469367938527859385e-39, PT ;  /* 0x001000000300780b */ /* 0x040fe20003f0e200 */
[----:B------:R-:W-:Y:S01]  /*4040*/  IMAD.MOV.U32 R24, RZ, RZ, 0x1 ;  /* 0x00000001ff187424 */ /* 0x000fe200078e00ff */
[----:B------:R-:W-:Y:S01]  /*4050*/  LOP3.LUT R4, R3, 0x800fffff, RZ, 0xc0, !PT ;  /* 0x800fffff03047812 */ /* 0x000fe200078ec0ff */
[----:B------:R-:W-:Y:S01]  /*4060*/  BSSY.RECONVERGENT B3, `(.L_x_54) ;  /* 0x0000055000037945 */ /* 0x000fe20003800200 */
[C---:B------:R-:W-:Y:S02]  /*4070*/  FSETP.GEU.AND P3, PT, |R11|.reuse, 1.469367938527859385e-39, PT ;  /* 0x001000000b00780b */ /* 0x040fe40003f6e200 */
[----:B------:R-:W-:Y:S02]  /*4080*/  LOP3.LUT R5, R4, 0x3ff00000, RZ, 0xfc, !PT ;  /* 0x3ff0000004057812 */ /* 0x000fe400078efcff */
[----:B------:R-:W-:Y:S02]  /*4090*/  MOV R4, R2 ;  /* 0x0000000200047202 */ /* 0x000fe40000000f00 */
[----:B------:R-:W-:-:S02]  /*40a0*/  LOP3.LUT R33, R11, 0x7ff00000, RZ, 0xc0, !PT ;  /* 0x7ff000000b217812 */ /* 0x000fc400078ec0ff */
[----:B------:R-:W-:Y:S01]  /*40b0*/  LOP3.LUT R32, R3, 0x7ff00000, RZ, 0xc0, !PT ;  /* 0x7ff0000003207812 */ /* 0x000fe200078ec0ff */
[----:B------:R-:W-:Y:S01]  /*40c0*/  @!P0 DMUL R4, R2, 8.98846567431157953865e+307 ;  /* 0x7fe0000002048828 */ /* 0x000fe20000000000 */
[----:B------:R-:W-:Y:S01]  /*40d0*/  MOV R14, 0x1ca00000 ;  /* 0x1ca00000000e7802 */ /* 0x000fe20000000f00 */
[----:B------:R-:W-:Y:S01]  /*40e0*/  IMAD.MOV.U32 R12, RZ, RZ, R33 ;  /* 0x000000ffff0c7224 */ /* 0x000fe200078e0021 */
[----:B------:R-:W-:Y:S02]  /*40f0*/  ISETP.GE.U32.AND P2, PT, R33, R32, PT ;  /* 0x000000202100720c */ /* 0x000fe40003f46070 */
[----:B------:R-:W-:Y:S01]  /*4100*/  @!P3 LOP3.LUT R7, R3, 0x7ff00000, RZ, 0xc0, !PT ;  /* 0x7ff000000307b812 */ /* 0x000fe200078ec0ff */
[----:B------:R-:W0:Y:S03]  /*4110*/  MUFU.RCP64H R25, R5 ;  /* 0x0000000500197308 */ /* 0x000e260000001800 */
[----:B------:R-:W-:-:S04]  /*4120*/  @!P3 ISETP.GE.U32.AND P4, PT, R33, R7, PT ;  /* 0x000000072100b20c */ /* 0x000fc80003f86070 */
[----:B------:R-:W-:-:S04]  /*4130*/  @!P3 SEL R7, R14, 0x63400000, !P4 ;  /* 0x634000000e07b807 */ /* 0x000fc80006000000 */
[----:B------:R-:W-:Y:S01]  /*4140*/  @!P3 LOP3.LUT R7, R7, 0x80000000, R11, 0xf8, !PT ;  /* 0x800000000707b812 */ /* 0x000fe200078ef80b */
[----:B0-----:R-:W-:-:S08]  /*4150*/  DFMA R26, R24, -R4, 1 ;  /* 0x3ff00000181a742b */ /* 0x001fd00000000804 */
[----:B------:R-:W-:-:S08]  /*4160*/  DFMA R26, R26, R26, R26 ;  /* 0x0000001a1a1a722b */ /* 0x000fd0000000001a */
[----:B------:R-:W-:Y:S01]  /*4170*/  DFMA R28, R24, R26, R24 ;  /* 0x0000001a181c722b */ /* 0x000fe20000000018 */
[----:B------:R-:W-:Y:S01]  /*4180*/  SEL R25, R14, 0x63400000, !P2 ;  /* 0x634000000e197807 */ /* 0x000fe20005000000 */
[----:B------:R-:W-:Y:S01]  /*4190*/  IMAD.MOV.U32 R24, RZ, RZ, R10 ;  /* 0x000000ffff187224 */ /* 0x000fe200078e000a */
[----:B------:R-:W-:Y:S02]  /*41a0*/  @!P3 LOP3.LUT R27, R7, 0x100000, RZ, 0xfc, !PT ;  /* 0x00100000071bb812 */ /* 0x000fe400078efcff */
[----:B------:R-:W-:Y:S02]  /*41b0*/  LOP3.LUT R25, R25, 0x800fffff, R11, 0xf8, !PT ;  /* 0x800fffff19197812 */ /* 0x000fe400078ef80b */
[----:B------:R-:W-:Y:S01]  /*41c0*/  @!P3 MOV R26, RZ ;  /* 0x000000ff001ab202 */ /* 0x000fe20000000f00 */
[----:B------:R-:W-:Y:S01]  /*41d0*/  DFMA R30, R28, -R4, 1 ;  /* 0x3ff000001c1e742b */ /* 0x000fe20000000804 */
[----:B------:R-:W-:Y:S02]  /*41e0*/  MOV R7, R32 ;  /* 0x0000002000077202 */ /* 0x000fe40000000f00 */
[----:B------:R-:W-:-:S02]  /*41f0*/  @!P0 LOP3.LUT R7, R5, 0x7ff00000, RZ, 0xc0, !PT ;  /* 0x7ff0000005078812 */ /* 0x000fc400078ec0ff */
[----:B------:R-:W-:Y:S02]  /*4200*/  @!P3 DFMA R24, R24, 2, -R26 ;  /* 0x400000001818b82b */ /* 0x000fe4000000081a */
[----:B------:R-:W-:Y:S01]  /*4210*/  IADD3 R34, PT, PT, R7, -0x1, RZ ;  /* 0xffffffff07227810 */ /* 0x000fe20007ffe0ff */
[----:B------:R-:W-:-:S07]  /*4220*/  DFMA R30, R28, R30, R28 ;  /* 0x0000001e1c1e722b */ /* 0x000fce000000001c */
[----:B------:R-:W-:Y:S01]  /*4230*/  @!P3 LOP3.LUT R12, R25, 0x7ff00000, RZ, 0xc0, !PT ;  /* 0x7ff00000190cb812 */ /* 0x000fe200078ec0ff */
[----:B------:R-:W-:-:S04]  /*4240*/  DMUL R26, R30, R24 ;  /* 0x000000181e1a7228 */ /* 0x000fc80000000000 */
[----:B------:R-:W-:-:S04]  /*4250*/  VIADD R32, R12, 0xffffffff ;  /* 0xffffffff0c207836 */ /* 0x000fc80000000000 */
[----:B------:R-:W-:Y:S01]  /*4260*/  DFMA R28, R26, -R4, R24 ;  /* 0x800000041a1c722b */ /* 0x000fe20000000018 */
[----:B------:R-:W-:-:S04]  /*4270*/  ISETP.GT.U32.AND P0, PT, R32, 0x7feffffe, PT ;  /* 0x7feffffe2000780c */ /* 0x000fc80003f04070 */
[----:B------:R-:W-:-:S03]  /*4280*/  ISETP.GT.U32.OR P0, PT, R34, 0x7feffffe, P0 ;  /* 0x7feffffe2200780c */ /* 0x000fc60000704470 */
[----:B------:R-:W-:-:S10]  /*4290*/  DFMA R28, R30, R28, R26 ;  /* 0x0000001c1e1c722b */ /* 0x000fd4000000001a */
[----:B------:R-:W-:Y:S05]  /*42a0*/  @P0 BRA `(.L_x_55) ;  /* 0x00000000006c0947 */ /* 0x000fea0003800000 */
[----:B------:R-:W-:-:S04]  /*42b0*/  LOP3.LUT R10, R3, 0x7ff00000, RZ, 0xc0, !PT ;  /* 0x7ff00000030a7812 */ /* 0x000fc800078ec0ff */
[CC--:B------:R-:W-:Y:S02]  /*42c0*/  VIADDMNMX R7, R33.reuse, -R10.reuse, 0xb9600000, !PT ;  /* 0xb960000021077446 */ /* 0x0c0fe4000780090a */
[----:B------:R-:W-:Y:S01]  /*42d0*/  ISETP.GE.U32.AND P0, PT, R33, R10, PT ;  /* 0x0000000a2100720c */ /* 0x000fe20003f06070 */
[----:B------:R-:W-:Y:S01]  /*42e0*/  IMAD.MOV.U32 R10, RZ, RZ, RZ ;  /* 0x000000ffff0a7224 */ /* 0x000fe200078e00ff */
[----:B------:R-:W-:Y:S02]  /*42f0*/  VIMNMX R7, PT, PT, R7, 0x46a00000, PT ;  /* 0x46a0000007077848 */ /* 0x000fe40003fe0100 */
[----:B------:R-:W-:-:S05]  /*4300*/  SEL R12, R14, 0x63400000, !P0 ;  /* 0x634000000e0c7807 */ /* 0x000fca0004000000 */
[----:B------:R-:W-:-:S05]  /*4310*/  IMAD.IADD R12, R7, 0x1, -R12 ;  /* 0x00000001070c7824 */ /* 0x000fca00078e0a0c */
[----:B------:R-:W-:-:S06]  /*4320*/  IADD3 R11, PT, PT, R12, 0x7fe00000, RZ ;  /* 0x7fe000000c0b7810 */ /* 0x000fcc0007ffe0ff */
[----:B------:R-:W-:-:S10]  /*4330*/  DMUL R26, R28, R10 ;  /* 0x0000000a1c1a7228 */ /* 0x000fd40000000000 */
[----:B------:R-:W-:-:S13]  /*4340*/  FSETP.GTU.AND P0, PT, |R27|, 1.469367938527859385e-39, PT ;  /* 0x001000001b00780b */ /* 0x000fda0003f0c200 */
[----:B------:R-:W-:Y:S05]  /*4350*/  @P0 BRA `(.L_x_56) ;  /* 0x0000000000940947 */ /* 0x000fea0003800000 */
[----:B------:R-:W-:Y:S01]  /*4360*/  DFMA R4, R28, -R4, R24 ;  /* 0x800000041c04722b */ /* 0x000fe20000000018 */
[----:B------:R-:W-:-:S09]  /*4370*/  MOV R10, RZ ;  /* 0x000000ff000a7202 */ /* 0x000fd20000000f00 */
[C---:B------:R-:W-:Y:S02]  /*4380*/  FSETP.NEU.AND P0, PT, R5.reuse, RZ, PT ;  /* 0x000000ff0500720b */ /* 0x040fe40003f0d000 */
[----:B------:R-:W-:-:S04]  /*4390*/  LOP3.LUT R7, R5, 0x80000000, R3, 0x48, !PT ;  /* 0x8000000005077812 */ /* 0x000fc800078e4803 */
[----:B------:R-:W-:-:S07]  /*43a0*/  LOP3.LUT R11, R7, R11, RZ, 0xfc, !PT ;  /* 0x0000000b070b7212 */ /* 0x000fce00078efcff */
[----:B------:R-:W-:Y:S05]  /*43b0*/  @!P0 BRA `(.L_x_56) ;  /* 0x00000000007c8947 */ /* 0x000fea0003800000 */
[----:B------:R-:W-:Y:S01]  /*43c0*/  IMAD.MOV R3, RZ, RZ, -R12 ;  /* 0x000000ffff037224 */ /* 0x000fe200078e0a0c */
[----:B------:R-:W-:Y:S01]  /*43d0*/  MOV R2, RZ ;  /* 0x000000ff00027202 */ /* 0x000fe20000000f00 */
[----:B------:R-:W-:-:S05]  /*43e0*/  DMUL.RP R10, R28, R10 ;  /* 0x0000000a1c0a7228 */ /* 0x000fca0000008000 */
[----:B------:R-:W-:-:S05]  /*43f0*/  DFMA R2, R26, -R2, R28 ;  /* 0x800000021a02722b */ /* 0x000fca000000001c */
[----:B------:R-:W-:Y:S02]  /*4400*/  LOP3.LUT R7, R11, R7, RZ, 0x3c, !PT ;  /* 0x000000070b077212 */ /* 0x000fe400078e3cff */
[----:B------:R-:W-:-:S04]  /*4410*/  IADD3 R2, PT, PT, -R12, -0x43300000, RZ ;  /* 0xbcd000000c027810 */ /* 0x000fc80007ffe1ff */
[----:B------:R-:W-:-:S04]  /*4420*/  FSETP.NEU.AND P0, PT, |R3|, R2, PT ;  /* 0x000000020300720b */ /* 0x000fc80003f0d200 */
[----:B------:R-:W-:Y:S02]  /*4430*/  FSEL R26, R10, R26, !P0 ;  /* 0x0000001a0a1a7208 */ /* 0x000fe40004000000 */
[----:B------:R-:W-:Y:S01]  /*4440*/  FSEL R27, R7, R27, !P0 ;  /* 0x0000001b071b7208 */ /* 0x000fe20004000000 */
[----:B------:R-:W-:Y:S06]  /*4450*/  BRA `(.L_x_56) ;  /* 0x0000000000547947 */ /* 0x000fec0003800000 */
.L_x_55:
[----:B------:R-:W-:-:S14]  /*4460*/  DSETP.NAN.AND P0, PT, R10, R10, PT ;  /* 0x0000000a0a00722a */ /* 0x000fdc0003f08000 */
[----:B------:R-:W-:Y:S05]  /*4470*/  @P0 BRA `(.L_x_57) ;  /* 0x0000000000440947 */ /* 0x000fea0003800000 */
[----:B------:R-:W-:-:S14]  /*4480*/  DSETP.NAN.AND P0, PT, R2, R2, PT ;  /* 0x000000020200722a */ /* 0x000fdc0003f08000 */
[----:B------:R-:W-:Y:S05]  /*4490*/  @P0 BRA `(.L_x_58) ;  /* 0x0000000000300947 */ /* 0x000fea0003800000 */
[----:B------:R-:W-:Y:S01]  /*44a0*/  ISETP.NE.AND P0, PT, R12, R7, PT ;  /* 0x000000070c00720c */ /* 0x000fe20003f05270 */
[----:B------:R-:W-:Y:S01]  /*44b0*/  IMAD.MOV.U32 R26, RZ, RZ, 0x0 ;  /* 0x00000000ff1a7424 */ /* 0x000fe200078e00ff */
[----:B------:R-:W-:-:S11]  /*44c0*/  MOV R27, 0xfff80000 ;  /* 0xfff80000001b7802 */ /* 0x000fd60000000f00 */
[----:B------:R-:W-:Y:S05]  /*44d0*/  @!P0 BRA `(.L_x_56) ;  /* 0x0000000000348947 */ /* 0x000fea0003800000 */
[----:B------:R-:W-:Y:S02]  /*44e0*/  ISETP.NE.AND P0, PT, R12, 0x7ff00000, PT ;  /* 0x7ff000000c00780c */ /* 0x000fe40003f05270 */
[----:B------:R-:W-:Y:S02]  /*44f0*/  LOP3.LUT R27, R11, 0x80000000, R3, 0x48, !PT ;  /* 0x800000000b1b7812 */ /* 0x000fe400078e4803 */
[----:B------:R-:W-:-:S13]  /*4500*/  ISETP.EQ.OR P0, PT, R7, RZ, !P0 ;  /* 0x000000ff0700720c */ /* 0x000fda0004702670 */
[----:B------:R-:W-:Y:S01]  /*4510*/  @P0 LOP3.LUT R2, R27, 0x7ff00000, RZ, 0xfc, !PT ;  /* 0x7ff000001b020812 */ /* 0x000fe200078efcff */
[----:B------:R-:W-:Y:S01]  /*4520*/  @!P0 IMAD.MOV.U32 R26, RZ, RZ, RZ ;  /* 0x000000ffff1a8224 */ /* 0x000fe200078e00ff */
[----:B------:R-:W-:-:S03]  /*4530*/  @P0 MOV R26, RZ ;  /* 0x000000ff001a0202 */ /* 0x000fc60000000f00 */
[----:B------:R-:W-:Y:S01]  /*4540*/  @P0 IMAD.MOV.U32 R27, RZ, RZ, R2 ;  /* 0x000000ffff1b0224 */ /* 0x000fe200078e0002 */
[----:B------:R-:W-:Y:S06]  /*4550*/  BRA `(.L_x_56) ;  /* 0x0000000000147947 */ /* 0x000fec0003800000 */
.L_x_58:
[----:B------:R-:W-:Y:S02]  /*4560*/  LOP3.LUT R27, R3, 0x80000, RZ, 0xfc, !PT ;  /* 0x00080000031b7812 */ /* 0x000fe400078efcff */
[----:B------:R-:W-:Y:S01]  /*4570*/  MOV R26, R2 ;  /* 0x00000002001a7202 */ /* 0x000fe20000000f00 */
[----:B------:R-:W-:Y:S06]  /*4580*/  BRA `(.L_x_56) ;  /* 0x0000000000087947 */ /* 0x000fec0003800000 */
.L_x_57:
[----:B------:R-:W-:Y:S01]  /*4590*/  LOP3.LUT R27, R11, 0x80000, RZ, 0xfc, !PT ;  /* 0x000800000b1b7812 */ /* 0x000fe200078efcff */
[----:B------:R-:W-:-:S07]  /*45a0*/  IMAD.MOV.U32 R26, RZ, RZ, R10 ;  /* 0x000000ffff1a7224 */ /* 0x000fce00078e000a */
.L_x_56:
[----:B------:R-:W-:Y:S05]  /*45b0*/  BSYNC.RECONVERGENT B3 ;  /* 0x0000000000037941 */ /* 0x000fea0003800200 */
.L_x_54:
[----:B------:R-:W-:Y:S01]  /*45c0*/  HFMA2 R7, -RZ, RZ, 0, 0 ;  /* 0x00000000ff077431 */ /* 0x000fe200000001ff */
[----:B------:R-:W-:Y:S01]  /*45d0*/  MOV R4, R26 ;  /* 0x0000001a00047202 */ /* 0x000fe20000000f00 */
[----:B------:R-:W-:Y:S02]  /*45e0*/  IMAD.MOV.U32 R5, RZ, RZ, R27 ;  /* 0x000000ffff057224 */ /* 0x000fe400078e001b */
[----:B------:R-:W-:Y:S05]  /*45f0*/  RET.REL.NODEC R6 `(_Z25BlockedTracingKernelOfRK4PdPiS0_S0_S0_S_S_S_S0_S0_S0_S0_S0_S0_S0_S0_S_S_S_S_S_S_S0_S0_S0_S0_ddddi) ;  /* 0xffffffb806807950 */ /* 0x000fea0003c3ffff */
.L_x_59:
[----:B------:R-:W-:-:S00]  /*4600*/  BRA `(.L_x_59) ;  /* 0xfffffffc00fc7947 */ /* 0x000fc0000383ffff */
[----:B------:R-:W-:-:S00]  /*4610*/  NOP ;  /* 0x0000000000007918 */ /* 0x000fc00000000000 */
        /* <DEDUP_REMOVED lines=14> */
.L_x_61:


//--------------------- .nv.shared._Z25BlockedTracingKernelOfRK4PdPiS0_S0_S0_S_S_S_S0_S0_S0_S0_S0_S0_S0_S0_S_S_S_S_S_S_S0_S0_S0_S0_ddddi --------------------------
	.section	.nv.shared._Z25BlockedTracingKernelOfRK4PdPiS0_S0_S0_S_S_S_S0_S0_S0_S0_S0_S0_S0_S0_S_S_S_S_S_S_S0_S0_S0_S0_ddddi,"aw",@nobits
	.sectionflags	@""
	.align	16
	.zero		1024


//--------------------- .nv.shared.reserved.0     --------------------------
	.section	.nv.shared.reserved.0,"aw",@nobits
	.weak		__nv_reservedSMEM_offset_0_alias
	.size		__nv_reservedSMEM_offset_0_alias, 0, 64
	.other		__nv_reservedSMEM_offset_0_alias,@"STO_CUDA_RESERVED_SHARED STV_DEFAULT"
__nv_reservedSMEM_offset_0_alias:
	.zero		0
	.zero		64


//--------------------- .nv.constant0._Z25BlockedTracingKernelOfRK4PdPiS0_S0_S0_S_S_S_S0_S0_S0_S0_S0_S0_S0_S0_S_S_S_S_S_S_S0_S0_S0_S0_ddddi --------------------------
	.section	.nv.constant0._Z25BlockedTracingKernelOfRK4PdPiS0_S0_S0_S_S_S_S0_S0_S0_S0_S0_S0_S0_S0_S_S_S_S_S_S_S0_S0_S0_S0_ddddi,"a",@progbits
	.sectionflags	@""
	.align	4
.nv.constant0._Z25BlockedTracingKernelOfRK4PdPiS0_S0_S0_S_S_S_S0_S0_S0_S0_S0_S0_S0_S0_S_S_S_S_S_S_S0_S0_S0_S0_ddddi:
	.zero		1140


//--------------------- SYMBOLS --------------------------

	.type		.nv.reservedSmem.offset0,@object
	.size		.nv.reservedSmem.offset0,0x4
	.type		.nv.reservedSmem.cap,@object
	.size		.nv.reservedSmem.cap,0x4
